//
// Generated by NVIDIA NVVM Compiler
//
// Compiler Build ID: CL-36424714
// Cuda compilation tools, release 13.0, V13.0.88
// Based on NVVM 20.0.0
//

.version 9.0
.target sm_100
.address_size 64

	// .globl	_Z10checkIndexv
.extern .func  (.param .b32 func_retval0) vprintf
(
	.param .b64 vprintf_param_0,
	.param .b64 vprintf_param_1
)
;
.global .align 1 .b8 $str[86] = {116, 104, 114, 101, 97, 100, 73, 100, 120, 58, 32, 40, 37, 100, 32, 37, 100, 32, 37, 100, 41, 32, 98, 108, 111, 99, 107, 73, 100, 120, 58, 32, 40, 37, 100, 32, 37, 100, 32, 37, 100, 41, 32, 32, 98, 108, 111, 99, 107, 68, 105, 109, 58, 32, 40, 37, 100, 32, 37, 100, 32, 37, 100, 41, 32, 103, 114, 105, 100, 68, 105, 109, 58, 32, 40, 37, 100, 32, 37, 100, 32, 37, 100, 41, 10};
.extern .shared .align 16 .b8 sharedData[];

.visible .entry _Z10checkIndexv()
{
	.local .align 16 .b8 	__local_depot0[48];
	.reg .b64 	%SP;
	.reg .b64 	%SPL;
	.reg .b32 	%r<15>;
	.reg .b64 	%rd<5>;

	mov.u64 	%SPL, __local_depot0;
	cvta.local.u64 	%SP, %SPL;
	add.u64 	%rd1, %SP, 0;
	add.u64 	%rd2, %SPL, 0;
	mov.u32 	%r1, %tid.x;
	mov.u32 	%r2, %tid.y;
	mov.u32 	%r3, %tid.z;
	mov.u32 	%r4, %ctaid.x;
	mov.u32 	%r5, %ctaid.y;
	mov.u32 	%r6, %ctaid.z;
	mov.u32 	%r7, %ntid.x;
	mov.u32 	%r8, %ntid.y;
	mov.u32 	%r9, %ntid.z;
	mov.u32 	%r10, %nctaid.x;
	mov.u32 	%r11, %nctaid.y;
	mov.u32 	%r12, %nctaid.z;
	st.local.v4.u32 	[%rd2], {%r1, %r2, %r3, %r4};
	st.local.v4.u32 	[%rd2+16], {%r5, %r6, %r7, %r8};
	st.local.v4.u32 	[%rd2+32], {%r9, %r10, %r11, %r12};
	mov.u64 	%rd3, $str;
	cvta.global.u64 	%rd4, %rd3;
	{ // callseq 0, 0
	.param .b64 param0;
	st.param.b64 	[param0], %rd4;
	.param .b64 param1;
	st.param.b64 	[param1], %rd1;
	.param .b32 retval0;
	call.uni (retval0), 
	vprintf, 
	(
	param0, 
	param1
	);
	ld.param.b32 	%r13, [retval0];
	} // callseq 0
	ret;

}
	// .globl	_Z13softMaxDevicePfS_ii
.visible .entry _Z13softMaxDevicePfS_ii(
	.param .u64 .ptr .align 1 _Z13softMaxDevicePfS_ii_param_0,
	.param .u64 .ptr .align 1 _Z13softMaxDevicePfS_ii_param_1,
	.param .u32 _Z13softMaxDevicePfS_ii_param_2,
	.param .u32 _Z13softMaxDevicePfS_ii_param_3
)
{
	.reg .pred 	%p<58>;
	.reg .b32 	%r<146>;
	.reg .b32 	%f<496>;
	.reg .b64 	%rd<37>;

	ld.param.u64 	%rd7, [_Z13softMaxDevicePfS_ii_param_0];
	ld.param.u64 	%rd8, [_Z13softMaxDevicePfS_ii_param_1];
	ld.param.u32 	%r52, [_Z13softMaxDevicePfS_ii_param_2];
	ld.param.u32 	%r51, [_Z13softMaxDevicePfS_ii_param_3];
	cvta.to.global.u64 	%rd1, %rd8;
	cvta.to.global.u64 	%rd2, %rd7;
	mov.u32 	%r53, %ctaid.x;
	mov.u32 	%r54, %ntid.x;
	mov.u32 	%r55, %tid.x;
	mad.lo.s32 	%r1, %r53, %r54, %r55;
	setp.ge.s32 	%p1, %r1, %r52;
	@%p1 bra 	$L__BB1_38;
	setp.lt.s32 	%p2, %r51, 1;
	mov.f32 	%f486, 0fFF800000;
	@%p2 bra 	$L__BB1_14;
	mul.lo.s32 	%r2, %r51, %r1;
	and.b32  	%r3, %r51, 15;
	setp.lt.u32 	%p3, %r51, 16;
	mov.f32 	%f486, 0fFF800000;
	mov.b32 	%r129, 0;
	@%p3 bra 	$L__BB1_5;
	and.b32  	%r129, %r51, 2147483632;
	neg.s32 	%r135, %r129;
	add.s64 	%rd3, %rd2, 32;
	mov.f32 	%f486, 0fFF800000;
	mov.u32 	%r134, %r2;
$L__BB1_4:
	.pragma "nounroll";
	mul.wide.s32 	%rd9, %r134, 4;
	add.s64 	%rd10, %rd3, %rd9;
	ld.global.f32 	%f30, [%rd10+-32];
	setp.gt.f32 	%p4, %f30, %f486;
	selp.f32 	%f31, %f30, %f486, %p4;
	ld.global.f32 	%f32, [%rd10+-28];
	setp.gt.f32 	%p5, %f32, %f31;
	selp.f32 	%f33, %f32, %f31, %p5;
	ld.global.f32 	%f34, [%rd10+-24];
	setp.gt.f32 	%p6, %f34, %f33;
	selp.f32 	%f35, %f34, %f33, %p6;
	ld.global.f32 	%f36, [%rd10+-20];
	setp.gt.f32 	%p7, %f36, %f35;
	selp.f32 	%f37, %f36, %f35, %p7;
	ld.global.f32 	%f38, [%rd10+-16];
	setp.gt.f32 	%p8, %f38, %f37;
	selp.f32 	%f39, %f38, %f37, %p8;
	ld.global.f32 	%f40, [%rd10+-12];
	setp.gt.f32 	%p9, %f40, %f39;
	selp.f32 	%f41, %f40, %f39, %p9;
	ld.global.f32 	%f42, [%rd10+-8];
	setp.gt.f32 	%p10, %f42, %f41;
	selp.f32 	%f43, %f42, %f41, %p10;
	ld.global.f32 	%f44, [%rd10+-4];
	setp.gt.f32 	%p11, %f44, %f43;
	selp.f32 	%f45, %f44, %f43, %p11;
	ld.global.f32 	%f46, [%rd10];
	setp.gt.f32 	%p12, %f46, %f45;
	selp.f32 	%f47, %f46, %f45, %p12;
	ld.global.f32 	%f48, [%rd10+4];
	setp.gt.f32 	%p13, %f48, %f47;
	selp.f32 	%f49, %f48, %f47, %p13;
	ld.global.f32 	%f50, [%rd10+8];
	setp.gt.f32 	%p14, %f50, %f49;
	selp.f32 	%f51, %f50, %f49, %p14;
	ld.global.f32 	%f52, [%rd10+12];
	setp.gt.f32 	%p15, %f52, %f51;
	selp.f32 	%f53, %f52, %f51, %p15;
	ld.global.f32 	%f54, [%rd10+16];
	setp.gt.f32 	%p16, %f54, %f53;
	selp.f32 	%f55, %f54, %f53, %p16;
	ld.global.f32 	%f56, [%rd10+20];
	setp.gt.f32 	%p17, %f56, %f55;
	selp.f32 	%f57, %f56, %f55, %p17;
	ld.global.f32 	%f58, [%rd10+24];
	setp.gt.f32 	%p18, %f58, %f57;
	selp.f32 	%f59, %f58, %f57, %p18;
	ld.global.f32 	%f60, [%rd10+28];
	setp.gt.f32 	%p19, %f60, %f59;
	selp.f32 	%f486, %f60, %f59, %p19;
	add.s32 	%r135, %r135, 16;
	add.s32 	%r134, %r134, 16;
	setp.eq.s32 	%p20, %r135, 0;
	@%p20 bra 	$L__BB1_5;
	bra.uni 	$L__BB1_4;
$L__BB1_5:
	setp.eq.s32 	%p21, %r3, 0;
	@%p21 bra 	$L__BB1_14;
	and.b32  	%r7, %r51, 7;
	setp.lt.u32 	%p22, %r3, 8;
	@%p22 bra 	$L__BB1_8;
	add.s32 	%r57, %r129, %r2;
	mul.wide.s32 	%rd11, %r57, 4;
	add.s64 	%rd12, %rd2, %rd11;
	ld.global.f32 	%f62, [%rd12];
	setp.gt.f32 	%p23, %f62, %f486;
	selp.f32 	%f63, %f62, %f486, %p23;
	ld.global.f32 	%f64, [%rd12+4];
	setp.gt.f32 	%p24, %f64, %f63;
	selp.f32 	%f65, %f64, %f63, %p24;
	ld.global.f32 	%f66, [%rd12+8];
	setp.gt.f32 	%p25, %f66, %f65;
	selp.f32 	%f67, %f66, %f65, %p25;
	ld.global.f32 	%f68, [%rd12+12];
	setp.gt.f32 	%p26, %f68, %f67;
	selp.f32 	%f69, %f68, %f67, %p26;
	ld.global.f32 	%f70, [%rd12+16];
	setp.gt.f32 	%p27, %f70, %f69;
	selp.f32 	%f71, %f70, %f69, %p27;
	ld.global.f32 	%f72, [%rd12+20];
	setp.gt.f32 	%p28, %f72, %f71;
	selp.f32 	%f73, %f72, %f71, %p28;
	ld.global.f32 	%f74, [%rd12+24];
	setp.gt.f32 	%p29, %f74, %f73;
	selp.f32 	%f75, %f74, %f73, %p29;
	ld.global.f32 	%f76, [%rd12+28];
	setp.gt.f32 	%p30, %f76, %f75;
	selp.f32 	%f486, %f76, %f75, %p30;
	add.s32 	%r129, %r129, 8;
$L__BB1_8:
	setp.eq.s32 	%p31, %r7, 0;
	@%p31 bra 	$L__BB1_14;
	and.b32  	%r10, %r51, 3;
	setp.lt.u32 	%p32, %r7, 4;
	@%p32 bra 	$L__BB1_11;
	add.s32 	%r58, %r129, %r2;
	mul.wide.s32 	%rd13, %r58, 4;
	add.s64 	%rd14, %rd2, %rd13;
	ld.global.f32 	%f78, [%rd14];
	setp.gt.f32 	%p33, %f78, %f486;
	selp.f32 	%f79, %f78, %f486, %p33;
	ld.global.f32 	%f80, [%rd14+4];
	setp.gt.f32 	%p34, %f80, %f79;
	selp.f32 	%f81, %f80, %f79, %p34;
	ld.global.f32 	%f82, [%rd14+8];
	setp.gt.f32 	%p35, %f82, %f81;
	selp.f32 	%f83, %f82, %f81, %p35;
	ld.global.f32 	%f84, [%rd14+12];
	setp.gt.f32 	%p36, %f84, %f83;
	selp.f32 	%f486, %f84, %f83, %p36;
	add.s32 	%r129, %r129, 4;
$L__BB1_11:
	setp.eq.s32 	%p37, %r10, 0;
	@%p37 bra 	$L__BB1_14;
	add.s32 	%r133, %r129, %r2;
	neg.s32 	%r132, %r10;
$L__BB1_13:
	.pragma "nounroll";
	mul.wide.s32 	%rd15, %r133, 4;
	add.s64 	%rd16, %rd2, %rd15;
	ld.global.f32 	%f85, [%rd16];
	setp.gt.f32 	%p38, %f85, %f486;
	selp.f32 	%f486, %f85, %f486, %p38;
	add.s32 	%r133, %r133, 1;
	add.s32 	%r132, %r132, 1;
	setp.ne.s32 	%p39, %r132, 0;
	@%p39 bra 	$L__BB1_13;
$L__BB1_14:
	setp.lt.s32 	%p40, %r51, 1;
	mov.f32 	%f494, 0f00000000;
	@%p40 bra 	$L__BB1_26;
	mul.lo.s32 	%r19, %r51, %r1;
	and.b32  	%r20, %r51, 7;
	setp.lt.u32 	%p41, %r51, 8;
	mov.f32 	%f494, 0f00000000;
	mov.b32 	%r136, 0;
	@%p41 bra 	$L__BB1_18;
	and.b32  	%r136, %r51, 2147483640;
	neg.s32 	%r140, %r136;
	add.s64 	%rd4, %rd2, 16;
	mov.f32 	%f494, 0f00000000;
	mov.u32 	%r139, %r19;
$L__BB1_17:
	.pragma "nounroll";
	mul.wide.s32 	%rd17, %r139, 4;
	add.s64 	%rd18, %rd4, %rd17;
	ld.global.f32 	%f90, [%rd18+-16];
	sub.f32 	%f91, %f90, %f486;
	fma.rn.f32 	%f92, %f91, 0f3BBB989D, 0f3F000000;
	cvt.sat.f32.f32 	%f93, %f92;
	mov.f32 	%f94, 0f4B400001;
	mov.f32 	%f95, 0f437C0000;
	fma.rm.f32 	%f96, %f93, %f95, %f94;
	add.f32 	%f97, %f96, 0fCB40007F;
	neg.f32 	%f98, %f97;
	fma.rn.f32 	%f99, %f91, 0f3FB8AA3B, %f98;
	fma.rn.f32 	%f100, %f91, 0f32A57060, %f99;
	mov.b32 	%r60, %f96;
	shl.b32 	%r61, %r60, 23;
	mov.b32 	%f101, %r61;
	ex2.approx.ftz.f32 	%f102, %f100;
	fma.rn.f32 	%f103, %f102, %f101, %f494;
	ld.global.f32 	%f104, [%rd18+-12];
	sub.f32 	%f105, %f104, %f486;
	fma.rn.f32 	%f106, %f105, 0f3BBB989D, 0f3F000000;
	cvt.sat.f32.f32 	%f107, %f106;
	fma.rm.f32 	%f108, %f107, %f95, %f94;
	add.f32 	%f109, %f108, 0fCB40007F;
	neg.f32 	%f110, %f109;
	fma.rn.f32 	%f111, %f105, 0f3FB8AA3B, %f110;
	fma.rn.f32 	%f112, %f105, 0f32A57060, %f111;
	mov.b32 	%r62, %f108;
	shl.b32 	%r63, %r62, 23;
	mov.b32 	%f113, %r63;
	ex2.approx.ftz.f32 	%f114, %f112;
	fma.rn.f32 	%f115, %f114, %f113, %f103;
	ld.global.f32 	%f116, [%rd18+-8];
	sub.f32 	%f117, %f116, %f486;
	fma.rn.f32 	%f118, %f117, 0f3BBB989D, 0f3F000000;
	cvt.sat.f32.f32 	%f119, %f118;
	fma.rm.f32 	%f120, %f119, %f95, %f94;
	add.f32 	%f121, %f120, 0fCB40007F;
	neg.f32 	%f122, %f121;
	fma.rn.f32 	%f123, %f117, 0f3FB8AA3B, %f122;
	fma.rn.f32 	%f124, %f117, 0f32A57060, %f123;
	mov.b32 	%r64, %f120;
	shl.b32 	%r65, %r64, 23;
	mov.b32 	%f125, %r65;
	ex2.approx.ftz.f32 	%f126, %f124;
	fma.rn.f32 	%f127, %f126, %f125, %f115;
	ld.global.f32 	%f128, [%rd18+-4];
	sub.f32 	%f129, %f128, %f486;
	fma.rn.f32 	%f130, %f129, 0f3BBB989D, 0f3F000000;
	cvt.sat.f32.f32 	%f131, %f130;
	fma.rm.f32 	%f132, %f131, %f95, %f94;
	add.f32 	%f133, %f132, 0fCB40007F;
	neg.f32 	%f134, %f133;
	fma.rn.f32 	%f135, %f129, 0f3FB8AA3B, %f134;
	fma.rn.f32 	%f136, %f129, 0f32A57060, %f135;
	mov.b32 	%r66, %f132;
	shl.b32 	%r67, %r66, 23;
	mov.b32 	%f137, %r67;
	ex2.approx.ftz.f32 	%f138, %f136;
	fma.rn.f32 	%f139, %f138, %f137, %f127;
	ld.global.f32 	%f140, [%rd18];
	sub.f32 	%f141, %f140, %f486;
	fma.rn.f32 	%f142, %f141, 0f3BBB989D, 0f3F000000;
	cvt.sat.f32.f32 	%f143, %f142;
	fma.rm.f32 	%f144, %f143, %f95, %f94;
	add.f32 	%f145, %f144, 0fCB40007F;
	neg.f32 	%f146, %f145;
	fma.rn.f32 	%f147, %f141, 0f3FB8AA3B, %f146;
	fma.rn.f32 	%f148, %f141, 0f32A57060, %f147;
	mov.b32 	%r68, %f144;
	shl.b32 	%r69, %r68, 23;
	mov.b32 	%f149, %r69;
	ex2.approx.ftz.f32 	%f150, %f148;
	fma.rn.f32 	%f151, %f150, %f149, %f139;
	ld.global.f32 	%f152, [%rd18+4];
	sub.f32 	%f153, %f152, %f486;
	fma.rn.f32 	%f154, %f153, 0f3BBB989D, 0f3F000000;
	cvt.sat.f32.f32 	%f155, %f154;
	fma.rm.f32 	%f156, %f155, %f95, %f94;
	add.f32 	%f157, %f156, 0fCB40007F;
	neg.f32 	%f158, %f157;
	fma.rn.f32 	%f159, %f153, 0f3FB8AA3B, %f158;
	fma.rn.f32 	%f160, %f153, 0f32A57060, %f159;
	mov.b32 	%r70, %f156;
	shl.b32 	%r71, %r70, 23;
	mov.b32 	%f161, %r71;
	ex2.approx.ftz.f32 	%f162, %f160;
	fma.rn.f32 	%f163, %f162, %f161, %f151;
	ld.global.f32 	%f164, [%rd18+8];
	sub.f32 	%f165, %f164, %f486;
	fma.rn.f32 	%f166, %f165, 0f3BBB989D, 0f3F000000;
	cvt.sat.f32.f32 	%f167, %f166;
	fma.rm.f32 	%f168, %f167, %f95, %f94;
	add.f32 	%f169, %f168, 0fCB40007F;
	neg.f32 	%f170, %f169;
	fma.rn.f32 	%f171, %f165, 0f3FB8AA3B, %f170;
	fma.rn.f32 	%f172, %f165, 0f32A57060, %f171;
	mov.b32 	%r72, %f168;
	shl.b32 	%r73, %r72, 23;
	mov.b32 	%f173, %r73;
	ex2.approx.ftz.f32 	%f174, %f172;
	fma.rn.f32 	%f175, %f174, %f173, %f163;
	ld.global.f32 	%f176, [%rd18+12];
	sub.f32 	%f177, %f176, %f486;
	fma.rn.f32 	%f178, %f177, 0f3BBB989D, 0f3F000000;
	cvt.sat.f32.f32 	%f179, %f178;
	fma.rm.f32 	%f180, %f179, %f95, %f94;
	add.f32 	%f181, %f180, 0fCB40007F;
	neg.f32 	%f182, %f181;
	fma.rn.f32 	%f183, %f177, 0f3FB8AA3B, %f182;
	fma.rn.f32 	%f184, %f177, 0f32A57060, %f183;
	mov.b32 	%r74, %f180;
	shl.b32 	%r75, %r74, 23;
	mov.b32 	%f185, %r75;
	ex2.approx.ftz.f32 	%f186, %f184;
	fma.rn.f32 	%f494, %f186, %f185, %f175;
	add.s32 	%r140, %r140, 8;
	add.s32 	%r139, %r139, 8;
	setp.eq.s32 	%p42, %r140, 0;
	@%p42 bra 	$L__BB1_18;
	bra.uni 	$L__BB1_17;
$L__BB1_18:
	setp.eq.s32 	%p43, %r20, 0;
	@%p43 bra 	$L__BB1_26;
	and.b32  	%r28, %r51, 3;
	setp.lt.u32 	%p44, %r20, 4;
	@%p44 bra 	$L__BB1_21;
	add.s32 	%r76, %r136, %r19;
	mul.wide.s32 	%rd19, %r76, 4;
	add.s64 	%rd20, %rd2, %rd19;
	ld.global.f32 	%f188, [%rd20];
	sub.f32 	%f189, %f188, %f486;
	fma.rn.f32 	%f190, %f189, 0f3BBB989D, 0f3F000000;
	cvt.sat.f32.f32 	%f191, %f190;
	mov.f32 	%f192, 0f4B400001;
	mov.f32 	%f193, 0f437C0000;
	fma.rm.f32 	%f194, %f191, %f193, %f192;
	add.f32 	%f195, %f194, 0fCB40007F;
	neg.f32 	%f196, %f195;
	fma.rn.f32 	%f197, %f189, 0f3FB8AA3B, %f196;
	fma.rn.f32 	%f198, %f189, 0f32A57060, %f197;
	mov.b32 	%r77, %f194;
	shl.b32 	%r78, %r77, 23;
	mov.b32 	%f199, %r78;
	ex2.approx.ftz.f32 	%f200, %f198;
	fma.rn.f32 	%f201, %f200, %f199, %f494;
	ld.global.f32 	%f202, [%rd20+4];
	sub.f32 	%f203, %f202, %f486;
	fma.rn.f32 	%f204, %f203, 0f3BBB989D, 0f3F000000;
	cvt.sat.f32.f32 	%f205, %f204;
	fma.rm.f32 	%f206, %f205, %f193, %f192;
	add.f32 	%f207, %f206, 0fCB40007F;
	neg.f32 	%f208, %f207;
	fma.rn.f32 	%f209, %f203, 0f3FB8AA3B, %f208;
	fma.rn.f32 	%f210, %f203, 0f32A57060, %f209;
	mov.b32 	%r79, %f206;
	shl.b32 	%r80, %r79, 23;
	mov.b32 	%f211, %r80;
	ex2.approx.ftz.f32 	%f212, %f210;
	fma.rn.f32 	%f213, %f212, %f211, %f201;
	ld.global.f32 	%f214, [%rd20+8];
	sub.f32 	%f215, %f214, %f486;
	fma.rn.f32 	%f216, %f215, 0f3BBB989D, 0f3F000000;
	cvt.sat.f32.f32 	%f217, %f216;
	fma.rm.f32 	%f218, %f217, %f193, %f192;
	add.f32 	%f219, %f218, 0fCB40007F;
	neg.f32 	%f220, %f219;
	fma.rn.f32 	%f221, %f215, 0f3FB8AA3B, %f220;
	fma.rn.f32 	%f222, %f215, 0f32A57060, %f221;
	mov.b32 	%r81, %f218;
	shl.b32 	%r82, %r81, 23;
	mov.b32 	%f223, %r82;
	ex2.approx.ftz.f32 	%f224, %f222;
	fma.rn.f32 	%f225, %f224, %f223, %f213;
	ld.global.f32 	%f226, [%rd20+12];
	sub.f32 	%f227, %f226, %f486;
	fma.rn.f32 	%f228, %f227, 0f3BBB989D, 0f3F000000;
	cvt.sat.f32.f32 	%f229, %f228;
	fma.rm.f32 	%f230, %f229, %f193, %f192;
	add.f32 	%f231, %f230, 0fCB40007F;
	neg.f32 	%f232, %f231;
	fma.rn.f32 	%f233, %f227, 0f3FB8AA3B, %f232;
	fma.rn.f32 	%f234, %f227, 0f32A57060, %f233;
	mov.b32 	%r83, %f230;
	shl.b32 	%r84, %r83, 23;
	mov.b32 	%f235, %r84;
	ex2.approx.ftz.f32 	%f236, %f234;
	fma.rn.f32 	%f494, %f236, %f235, %f225;
	add.s32 	%r136, %r136, 4;
$L__BB1_21:
	setp.eq.s32 	%p45, %r28, 0;
	@%p45 bra 	$L__BB1_26;
	setp.eq.s32 	%p46, %r28, 1;
	@%p46 bra 	$L__BB1_24;
	add.s32 	%r85, %r136, %r19;
	mul.wide.s32 	%rd21, %r85, 4;
	add.s64 	%rd22, %rd2, %rd21;
	ld.global.f32 	%f238, [%rd22];
	sub.f32 	%f239, %f238, %f486;
	fma.rn.f32 	%f240, %f239, 0f3BBB989D, 0f3F000000;
	cvt.sat.f32.f32 	%f241, %f240;
	mov.f32 	%f242, 0f4B400001;
	mov.f32 	%f243, 0f437C0000;
	fma.rm.f32 	%f244, %f241, %f243, %f242;
	add.f32 	%f245, %f244, 0fCB40007F;
	neg.f32 	%f246, %f245;
	fma.rn.f32 	%f247, %f239, 0f3FB8AA3B, %f246;
	fma.rn.f32 	%f248, %f239, 0f32A57060, %f247;
	mov.b32 	%r86, %f244;
	shl.b32 	%r87, %r86, 23;
	mov.b32 	%f249, %r87;
	ex2.approx.ftz.f32 	%f250, %f248;
	fma.rn.f32 	%f251, %f250, %f249, %f494;
	ld.global.f32 	%f252, [%rd22+4];
	sub.f32 	%f253, %f252, %f486;
	fma.rn.f32 	%f254, %f253, 0f3BBB989D, 0f3F000000;
	cvt.sat.f32.f32 	%f255, %f254;
	fma.rm.f32 	%f256, %f255, %f243, %f242;
	add.f32 	%f257, %f256, 0fCB40007F;
	neg.f32 	%f258, %f257;
	fma.rn.f32 	%f259, %f253, 0f3FB8AA3B, %f258;
	fma.rn.f32 	%f260, %f253, 0f32A57060, %f259;
	mov.b32 	%r88, %f256;
	shl.b32 	%r89, %r88, 23;
	mov.b32 	%f261, %r89;
	ex2.approx.ftz.f32 	%f262, %f260;
	fma.rn.f32 	%f494, %f262, %f261, %f251;
	add.s32 	%r136, %r136, 2;
$L__BB1_24:
	and.b32  	%r90, %r51, 1;
	setp.eq.b32 	%p47, %r90, 1;
	not.pred 	%p48, %p47;
	@%p48 bra 	$L__BB1_26;
	add.s32 	%r91, %r136, %r19;
	mul.wide.s32 	%rd23, %r91, 4;
	add.s64 	%rd24, %rd2, %rd23;
	ld.global.f32 	%f263, [%rd24];
	sub.f32 	%f264, %f263, %f486;
	fma.rn.f32 	%f265, %f264, 0f3BBB989D, 0f3F000000;
	cvt.sat.f32.f32 	%f266, %f265;
	mov.f32 	%f267, 0f4B400001;
	mov.f32 	%f268, 0f437C0000;
	fma.rm.f32 	%f269, %f266, %f268, %f267;
	add.f32 	%f270, %f269, 0fCB40007F;
	neg.f32 	%f271, %f270;
	fma.rn.f32 	%f272, %f264, 0f3FB8AA3B, %f271;
	fma.rn.f32 	%f273, %f264, 0f32A57060, %f272;
	mov.b32 	%r92, %f269;
	shl.b32 	%r93, %r92, 23;
	mov.b32 	%f274, %r93;
	ex2.approx.ftz.f32 	%f275, %f273;
	fma.rn.f32 	%f494, %f275, %f274, %f494;
$L__BB1_26:
	setp.lt.s32 	%p49, %r51, 1;
	@%p49 bra 	$L__BB1_38;
	mul.lo.s32 	%r33, %r51, %r1;
	and.b32  	%r34, %r51, 7;
	setp.lt.u32 	%p50, %r51, 8;
	mov.b32 	%r143, 0;
	@%p50 bra 	$L__BB1_30;
	and.b32  	%r143, %r51, 2147483640;
	neg.s32 	%r142, %r143;
	add.s64 	%rd5, %rd2, 16;
	add.s64 	%rd6, %rd1, 16;
	mov.u32 	%r141, %r33;
$L__BB1_29:
	.pragma "nounroll";
	mul.wide.s32 	%rd25, %r141, 4;
	add.s64 	%rd26, %rd5, %rd25;
	add.s64 	%rd27, %rd6, %rd25;
	ld.global.f32 	%f276, [%rd26+-16];
	sub.f32 	%f277, %f276, %f486;
	fma.rn.f32 	%f278, %f277, 0f3BBB989D, 0f3F000000;
	cvt.sat.f32.f32 	%f279, %f278;
	mov.f32 	%f280, 0f4B400001;
	mov.f32 	%f281, 0f437C0000;
	fma.rm.f32 	%f282, %f279, %f281, %f280;
	add.f32 	%f283, %f282, 0fCB40007F;
	neg.f32 	%f284, %f283;
	fma.rn.f32 	%f285, %f277, 0f3FB8AA3B, %f284;
	fma.rn.f32 	%f286, %f277, 0f32A57060, %f285;
	mov.b32 	%r95, %f282;
	shl.b32 	%r96, %r95, 23;
	mov.b32 	%f287, %r96;
	ex2.approx.ftz.f32 	%f288, %f286;
	mul.f32 	%f289, %f288, %f287;
	div.rn.f32 	%f290, %f289, %f494;
	st.global.f32 	[%rd27+-16], %f290;
	ld.global.f32 	%f291, [%rd26+-12];
	sub.f32 	%f292, %f291, %f486;
	fma.rn.f32 	%f293, %f292, 0f3BBB989D, 0f3F000000;
	cvt.sat.f32.f32 	%f294, %f293;
	fma.rm.f32 	%f295, %f294, %f281, %f280;
	add.f32 	%f296, %f295, 0fCB40007F;
	neg.f32 	%f297, %f296;
	fma.rn.f32 	%f298, %f292, 0f3FB8AA3B, %f297;
	fma.rn.f32 	%f299, %f292, 0f32A57060, %f298;
	mov.b32 	%r97, %f295;
	shl.b32 	%r98, %r97, 23;
	mov.b32 	%f300, %r98;
	ex2.approx.ftz.f32 	%f301, %f299;
	mul.f32 	%f302, %f301, %f300;
	div.rn.f32 	%f303, %f302, %f494;
	st.global.f32 	[%rd27+-12], %f303;
	ld.global.f32 	%f304, [%rd26+-8];
	sub.f32 	%f305, %f304, %f486;
	fma.rn.f32 	%f306, %f305, 0f3BBB989D, 0f3F000000;
	cvt.sat.f32.f32 	%f307, %f306;
	fma.rm.f32 	%f308, %f307, %f281, %f280;
	add.f32 	%f309, %f308, 0fCB40007F;
	neg.f32 	%f310, %f309;
	fma.rn.f32 	%f311, %f305, 0f3FB8AA3B, %f310;
	fma.rn.f32 	%f312, %f305, 0f32A57060, %f311;
	mov.b32 	%r99, %f308;
	shl.b32 	%r100, %r99, 23;
	mov.b32 	%f313, %r100;
	ex2.approx.ftz.f32 	%f314, %f312;
	mul.f32 	%f315, %f314, %f313;
	div.rn.f32 	%f316, %f315, %f494;
	st.global.f32 	[%rd27+-8], %f316;
	ld.global.f32 	%f317, [%rd26+-4];
	sub.f32 	%f318, %f317, %f486;
	fma.rn.f32 	%f319, %f318, 0f3BBB989D, 0f3F000000;
	cvt.sat.f32.f32 	%f320, %f319;
	fma.rm.f32 	%f321, %f320, %f281, %f280;
	add.f32 	%f322, %f321, 0fCB40007F;
	neg.f32 	%f323, %f322;
	fma.rn.f32 	%f324, %f318, 0f3FB8AA3B, %f323;
	fma.rn.f32 	%f325, %f318, 0f32A57060, %f324;
	mov.b32 	%r101, %f321;
	shl.b32 	%r102, %r101, 23;
	mov.b32 	%f326, %r102;
	ex2.approx.ftz.f32 	%f327, %f325;
	mul.f32 	%f328, %f327, %f326;
	div.rn.f32 	%f329, %f328, %f494;
	st.global.f32 	[%rd27+-4], %f329;
	ld.global.f32 	%f330, [%rd26];
	sub.f32 	%f331, %f330, %f486;
	fma.rn.f32 	%f332, %f331, 0f3BBB989D, 0f3F000000;
	cvt.sat.f32.f32 	%f333, %f332;
	fma.rm.f32 	%f334, %f333, %f281, %f280;
	add.f32 	%f335, %f334, 0fCB40007F;
	neg.f32 	%f336, %f335;
	fma.rn.f32 	%f337, %f331, 0f3FB8AA3B, %f336;
	fma.rn.f32 	%f338, %f331, 0f32A57060, %f337;
	mov.b32 	%r103, %f334;
	shl.b32 	%r104, %r103, 23;
	mov.b32 	%f339, %r104;
	ex2.approx.ftz.f32 	%f340, %f338;
	mul.f32 	%f341, %f340, %f339;
	div.rn.f32 	%f342, %f341, %f494;
	st.global.f32 	[%rd27], %f342;
	ld.global.f32 	%f343, [%rd26+4];
	sub.f32 	%f344, %f343, %f486;
	fma.rn.f32 	%f345, %f344, 0f3BBB989D, 0f3F000000;
	cvt.sat.f32.f32 	%f346, %f345;
	fma.rm.f32 	%f347, %f346, %f281, %f280;
	add.f32 	%f348, %f347, 0fCB40007F;
	neg.f32 	%f349, %f348;
	fma.rn.f32 	%f350, %f344, 0f3FB8AA3B, %f349;
	fma.rn.f32 	%f351, %f344, 0f32A57060, %f350;
	mov.b32 	%r105, %f347;
	shl.b32 	%r106, %r105, 23;
	mov.b32 	%f352, %r106;
	ex2.approx.ftz.f32 	%f353, %f351;
	mul.f32 	%f354, %f353, %f352;
	div.rn.f32 	%f355, %f354, %f494;
	st.global.f32 	[%rd27+4], %f355;
	ld.global.f32 	%f356, [%rd26+8];
	sub.f32 	%f357, %f356, %f486;
	fma.rn.f32 	%f358, %f357, 0f3BBB989D, 0f3F000000;
	cvt.sat.f32.f32 	%f359, %f358;
	fma.rm.f32 	%f360, %f359, %f281, %f280;
	add.f32 	%f361, %f360, 0fCB40007F;
	neg.f32 	%f362, %f361;
	fma.rn.f32 	%f363, %f357, 0f3FB8AA3B, %f362;
	fma.rn.f32 	%f364, %f357, 0f32A57060, %f363;
	mov.b32 	%r107, %f360;
	shl.b32 	%r108, %r107, 23;
	mov.b32 	%f365, %r108;
	ex2.approx.ftz.f32 	%f366, %f364;
	mul.f32 	%f367, %f366, %f365;
	div.rn.f32 	%f368, %f367, %f494;
	st.global.f32 	[%rd27+8], %f368;
	ld.global.f32 	%f369, [%rd26+12];
	sub.f32 	%f370, %f369, %f486;
	fma.rn.f32 	%f371, %f370, 0f3BBB989D, 0f3F000000;
	cvt.sat.f32.f32 	%f372, %f371;
	fma.rm.f32 	%f373, %f372, %f281, %f280;
	add.f32 	%f374, %f373, 0fCB40007F;
	neg.f32 	%f375, %f374;
	fma.rn.f32 	%f376, %f370, 0f3FB8AA3B, %f375;
	fma.rn.f32 	%f377, %f370, 0f32A57060, %f376;
	mov.b32 	%r109, %f373;
	shl.b32 	%r110, %r109, 23;
	mov.b32 	%f378, %r110;
	ex2.approx.ftz.f32 	%f379, %f377;
	mul.f32 	%f380, %f379, %f378;
	div.rn.f32 	%f381, %f380, %f494;
	st.global.f32 	[%rd27+12], %f381;
	add.s32 	%r142, %r142, 8;
	add.s32 	%r141, %r141, 8;
	setp.ne.s32 	%p51, %r142, 0;
	@%p51 bra 	$L__BB1_29;
$L__BB1_30:
	setp.eq.s32 	%p52, %r34, 0;
	@%p52 bra 	$L__BB1_38;
	and.b32  	%r46, %r51, 3;
	setp.lt.u32 	%p53, %r34, 4;
	@%p53 bra 	$L__BB1_33;
	add.s32 	%r111, %r143, %r33;
	mul.wide.s32 	%rd28, %r111, 4;
	add.s64 	%rd29, %rd2, %rd28;
	ld.global.f32 	%f382, [%rd29];
	sub.f32 	%f383, %f382, %f486;
	fma.rn.f32 	%f384, %f383, 0f3BBB989D, 0f3F000000;
	cvt.sat.f32.f32 	%f385, %f384;
	mov.f32 	%f386, 0f4B400001;
	mov.f32 	%f387, 0f437C0000;
	fma.rm.f32 	%f388, %f385, %f387, %f386;
	add.f32 	%f389, %f388, 0fCB40007F;
	neg.f32 	%f390, %f389;
	fma.rn.f32 	%f391, %f383, 0f3FB8AA3B, %f390;
	fma.rn.f32 	%f392, %f383, 0f32A57060, %f391;
	mov.b32 	%r112, %f388;
	shl.b32 	%r113, %r112, 23;
	mov.b32 	%f393, %r113;
	ex2.approx.ftz.f32 	%f394, %f392;
	mul.f32 	%f395, %f394, %f393;
	div.rn.f32 	%f396, %f395, %f494;
	add.s64 	%rd30, %rd1, %rd28;
	st.global.f32 	[%rd30], %f396;
	ld.global.f32 	%f397, [%rd29+4];
	sub.f32 	%f398, %f397, %f486;
	fma.rn.f32 	%f399, %f398, 0f3BBB989D, 0f3F000000;
	cvt.sat.f32.f32 	%f400, %f399;
	fma.rm.f32 	%f401, %f400, %f387, %f386;
	add.f32 	%f402, %f401, 0fCB40007F;
	neg.f32 	%f403, %f402;
	fma.rn.f32 	%f404, %f398, 0f3FB8AA3B, %f403;
	fma.rn.f32 	%f405, %f398, 0f32A57060, %f404;
	mov.b32 	%r114, %f401;
	shl.b32 	%r115, %r114, 23;
	mov.b32 	%f406, %r115;
	ex2.approx.ftz.f32 	%f407, %f405;
	mul.f32 	%f408, %f407, %f406;
	div.rn.f32 	%f409, %f408, %f494;
	st.global.f32 	[%rd30+4], %f409;
	ld.global.f32 	%f410, [%rd29+8];
	sub.f32 	%f411, %f410, %f486;
	fma.rn.f32 	%f412, %f411, 0f3BBB989D, 0f3F000000;
	cvt.sat.f32.f32 	%f413, %f412;
	fma.rm.f32 	%f414, %f413, %f387, %f386;
	add.f32 	%f415, %f414, 0fCB40007F;
	neg.f32 	%f416, %f415;
	fma.rn.f32 	%f417, %f411, 0f3FB8AA3B, %f416;
	fma.rn.f32 	%f418, %f411, 0f32A57060, %f417;
	mov.b32 	%r116, %f414;
	shl.b32 	%r117, %r116, 23;
	mov.b32 	%f419, %r117;
	ex2.approx.ftz.f32 	%f420, %f418;
	mul.f32 	%f421, %f420, %f419;
	div.rn.f32 	%f422, %f421, %f494;
	st.global.f32 	[%rd30+8], %f422;
	ld.global.f32 	%f423, [%rd29+12];
	sub.f32 	%f424, %f423, %f486;
	fma.rn.f32 	%f425, %f424, 0f3BBB989D, 0f3F000000;
	cvt.sat.f32.f32 	%f426, %f425;
	fma.rm.f32 	%f427, %f426, %f387, %f386;
	add.f32 	%f428, %f427, 0fCB40007F;
	neg.f32 	%f429, %f428;
	fma.rn.f32 	%f430, %f424, 0f3FB8AA3B, %f429;
	fma.rn.f32 	%f431, %f424, 0f32A57060, %f430;
	mov.b32 	%r118, %f427;
	shl.b32 	%r119, %r118, 23;
	mov.b32 	%f432, %r119;
	ex2.approx.ftz.f32 	%f433, %f431;
	mul.f32 	%f434, %f433, %f432;
	div.rn.f32 	%f435, %f434, %f494;
	st.global.f32 	[%rd30+12], %f435;
	add.s32 	%r143, %r143, 4;
$L__BB1_33:
	setp.eq.s32 	%p54, %r46, 0;
	@%p54 bra 	$L__BB1_38;
	setp.eq.s32 	%p55, %r46, 1;
	@%p55 bra 	$L__BB1_36;
	add.s32 	%r120, %r143, %r33;
	mul.wide.s32 	%rd31, %r120, 4;
	add.s64 	%rd32, %rd2, %rd31;
	ld.global.f32 	%f436, [%rd32];
	sub.f32 	%f437, %f436, %f486;
	fma.rn.f32 	%f438, %f437, 0f3BBB989D, 0f3F000000;
	cvt.sat.f32.f32 	%f439, %f438;
	mov.f32 	%f440, 0f4B400001;
	mov.f32 	%f441, 0f437C0000;
	fma.rm.f32 	%f442, %f439, %f441, %f440;
	add.f32 	%f443, %f442, 0fCB40007F;
	neg.f32 	%f444, %f443;
	fma.rn.f32 	%f445, %f437, 0f3FB8AA3B, %f444;
	fma.rn.f32 	%f446, %f437, 0f32A57060, %f445;
	mov.b32 	%r121, %f442;
	shl.b32 	%r122, %r121, 23;
	mov.b32 	%f447, %r122;
	ex2.approx.ftz.f32 	%f448, %f446;
	mul.f32 	%f449, %f448, %f447;
	div.rn.f32 	%f450, %f449, %f494;
	add.s64 	%rd33, %rd1, %rd31;
	st.global.f32 	[%rd33], %f450;
	ld.global.f32 	%f451, [%rd32+4];
	sub.f32 	%f452, %f451, %f486;
	fma.rn.f32 	%f453, %f452, 0f3BBB989D, 0f3F000000;
	cvt.sat.f32.f32 	%f454, %f453;
	fma.rm.f32 	%f455, %f454, %f441, %f440;
	add.f32 	%f456, %f455, 0fCB40007F;
	neg.f32 	%f457, %f456;
	fma.rn.f32 	%f458, %f452, 0f3FB8AA3B, %f457;
	fma.rn.f32 	%f459, %f452, 0f32A57060, %f458;
	mov.b32 	%r123, %f455;
	shl.b32 	%r124, %r123, 23;
	mov.b32 	%f460, %r124;
	ex2.approx.ftz.f32 	%f461, %f459;
	mul.f32 	%f462, %f461, %f460;
	div.rn.f32 	%f463, %f462, %f494;
	st.global.f32 	[%rd33+4], %f463;
	add.s32 	%r143, %r143, 2;
$L__BB1_36:
	and.b32  	%r125, %r51, 1;
	setp.eq.b32 	%p56, %r125, 1;
	not.pred 	%p57, %p56;
	@%p57 bra 	$L__BB1_38;
	add.s32 	%r126, %r143, %r33;
	mul.wide.s32 	%rd34, %r126, 4;
	add.s64 	%rd35, %rd2, %rd34;
	ld.global.f32 	%f464, [%rd35];
	sub.f32 	%f465, %f464, %f486;
	fma.rn.f32 	%f466, %f465, 0f3BBB989D, 0f3F000000;
	cvt.sat.f32.f32 	%f467, %f466;
	mov.f32 	%f468, 0f4B400001;
	mov.f32 	%f469, 0f437C0000;
	fma.rm.f32 	%f470, %f467, %f469, %f468;
	add.f32 	%f471, %f470, 0fCB40007F;
	neg.f32 	%f472, %f471;
	fma.rn.f32 	%f473, %f465, 0f3FB8AA3B, %f472;
	fma.rn.f32 	%f474, %f465, 0f32A57060, %f473;
	mov.b32 	%r127, %f470;
	shl.b32 	%r128, %r127, 23;
	mov.b32 	%f475, %r128;
	ex2.approx.ftz.f32 	%f476, %f474;
	mul.f32 	%f477, %f476, %f475;
	div.rn.f32 	%f478, %f477, %f494;
	add.s64 	%rd36, %rd1, %rd34;
	st.global.f32 	[%rd36], %f478;
$L__BB1_38:
	ret;

}
	// .globl	_Z22softMaxDeviceSharedMemPfS_ii
.visible .entry _Z22softMaxDeviceSharedMemPfS_ii(
	.param .u64 .ptr .align 1 _Z22softMaxDeviceSharedMemPfS_ii_param_0,
	.param .u64 .ptr .align 1 _Z22softMaxDeviceSharedMemPfS_ii_param_1,
	.param .u32 _Z22softMaxDeviceSharedMemPfS_ii_param_2,
	.param .u32 _Z22softMaxDeviceSharedMemPfS_ii_param_3
)
{
	.reg .pred 	%p<14>;
	.reg .b32 	%r<39>;
	.reg .b32 	%f<52>;
	.reg .b64 	%rd<12>;

	ld.param.u64 	%rd4, [_Z22softMaxDeviceSharedMemPfS_ii_param_0];
	ld.param.u64 	%rd3, [_Z22softMaxDeviceSharedMemPfS_ii_param_1];
	ld.param.u32 	%r20, [_Z22softMaxDeviceSharedMemPfS_ii_param_2];
	ld.param.u32 	%r19, [_Z22softMaxDeviceSharedMemPfS_ii_param_3];
	cvta.to.global.u64 	%rd1, %rd4;
	mov.u32 	%r1, %ctaid.x;
	mov.u32 	%r38, %tid.x;
	setp.gt.s32 	%p1, %r1, %r20;
	@%p1 bra 	$L__BB2_20;
	setp.ge.s32 	%p2, %r38, %r19;
	mov.f32 	%f49, 0fFF800000;
	@%p2 bra 	$L__BB2_4;
	mul.lo.s32 	%r3, %r19, %r1;
	mov.f32 	%f49, 0fFF800000;
	mov.u32 	%r4, %ntid.x;
	mov.u32 	%r34, %r38;
$L__BB2_3:
	add.s32 	%r21, %r34, %r3;
	mul.wide.s32 	%rd5, %r21, 4;
	add.s64 	%rd6, %rd1, %rd5;
	ld.global.f32 	%f11, [%rd6];
	max.f32 	%f49, %f49, %f11;
	add.s32 	%r34, %r34, %r4;
	setp.lt.s32 	%p3, %r34, %r19;
	@%p3 bra 	$L__BB2_3;
$L__BB2_4:
	shl.b32 	%r22, %r38, 2;
	mov.u32 	%r23, sharedData;
	add.s32 	%r7, %r23, %r22;
	st.shared.f32 	[%r7], %f49;
	bar.sync 	0;
	mov.u32 	%r8, %ntid.x;
	setp.lt.u32 	%p4, %r8, 2;
	@%p4 bra 	$L__BB2_9;
	mov.u32 	%r35, %r8;
$L__BB2_6:
	shr.u32 	%r10, %r35, 1;
	setp.ge.u32 	%p5, %r38, %r10;
	@%p5 bra 	$L__BB2_8;
	ld.shared.f32 	%f12, [%r7];
	shl.b32 	%r24, %r10, 2;
	add.s32 	%r25, %r7, %r24;
	ld.shared.f32 	%f13, [%r25];
	max.f32 	%f14, %f12, %f13;
	st.shared.f32 	[%r7], %f14;
$L__BB2_8:
	bar.sync 	0;
	setp.gt.u32 	%p6, %r35, 3;
	mov.u32 	%r35, %r10;
	@%p6 bra 	$L__BB2_6;
$L__BB2_9:
	setp.ge.s32 	%p7, %r38, %r19;
	mov.f32 	%f51, 0f00000000;
	ld.shared.f32 	%f4, [sharedData];
	@%p7 bra 	$L__BB2_12;
	mul.lo.s32 	%r11, %r19, %r1;
	mov.f32 	%f51, 0f00000000;
	mov.u32 	%r36, %r38;
$L__BB2_11:
	add.s32 	%r26, %r36, %r11;
	mul.wide.s32 	%rd7, %r26, 4;
	add.s64 	%rd8, %rd1, %rd7;
	ld.global.f32 	%f17, [%rd8];
	sub.f32 	%f18, %f17, %f4;
	fma.rn.f32 	%f19, %f18, 0f3BBB989D, 0f3F000000;
	cvt.sat.f32.f32 	%f20, %f19;
	mov.f32 	%f21, 0f4B400001;
	mov.f32 	%f22, 0f437C0000;
	fma.rm.f32 	%f23, %f20, %f22, %f21;
	add.f32 	%f24, %f23, 0fCB40007F;
	neg.f32 	%f25, %f24;
	fma.rn.f32 	%f26, %f18, 0f3FB8AA3B, %f25;
	fma.rn.f32 	%f27, %f18, 0f32A57060, %f26;
	mov.b32 	%r27, %f23;
	shl.b32 	%r28, %r27, 23;
	mov.b32 	%f28, %r28;
	ex2.approx.ftz.f32 	%f29, %f27;
	fma.rn.f32 	%f51, %f29, %f28, %f51;
	add.s32 	%r36, %r36, %r8;
	setp.lt.s32 	%p8, %r36, %r19;
	@%p8 bra 	$L__BB2_11;
$L__BB2_12:
	setp.lt.u32 	%p9, %r8, 2;
	st.shared.f32 	[%r7], %f51;
	bar.sync 	0;
	@%p9 bra 	$L__BB2_17;
	mov.u32 	%r37, %r8;
$L__BB2_14:
	shr.u32 	%r15, %r37, 1;
	setp.ge.u32 	%p10, %r38, %r15;
	@%p10 bra 	$L__BB2_16;
	shl.b32 	%r29, %r15, 2;
	add.s32 	%r30, %r7, %r29;
	ld.shared.f32 	%f30, [%r30];
	ld.shared.f32 	%f31, [%r7];
	add.f32 	%f32, %f30, %f31;
	st.shared.f32 	[%r7], %f32;
$L__BB2_16:
	bar.sync 	0;
	setp.gt.u32 	%p11, %r37, 3;
	mov.u32 	%r37, %r15;
	@%p11 bra 	$L__BB2_14;
$L__BB2_17:
	setp.ge.s32 	%p12, %r38, %r19;
	@%p12 bra 	$L__BB2_20;
	ld.shared.f32 	%f8, [sharedData];
	mul.lo.s32 	%r16, %r19, %r1;
	cvta.to.global.u64 	%rd2, %rd3;
$L__BB2_19:
	add.s32 	%r31, %r38, %r16;
	mul.wide.s32 	%rd9, %r31, 4;
	add.s64 	%rd10, %rd1, %rd9;
	ld.global.f32 	%f33, [%rd10];
	sub.f32 	%f34, %f33, %f4;
	fma.rn.f32 	%f35, %f34, 0f3BBB989D, 0f3F000000;
	cvt.sat.f32.f32 	%f36, %f35;
	mov.f32 	%f37, 0f4B400001;
	mov.f32 	%f38, 0f437C0000;
	fma.rm.f32 	%f39, %f36, %f38, %f37;
	add.f32 	%f40, %f39, 0fCB40007F;
	neg.f32 	%f41, %f40;
	fma.rn.f32 	%f42, %f34, 0f3FB8AA3B, %f41;
	fma.rn.f32 	%f43, %f34, 0f32A57060, %f42;
	mov.b32 	%r32, %f39;
	shl.b32 	%r33, %r32, 23;
	mov.b32 	%f44, %r33;
	ex2.approx.ftz.f32 	%f45, %f43;
	mul.f32 	%f46, %f45, %f44;
	div.rn.f32 	%f47, %f46, %f8;
	add.s64 	%rd11, %rd2, %rd9;
	st.global.f32 	[%rd11], %f47;
	add.s32 	%r38, %r38, %r8;
	setp.lt.s32 	%p13, %r38, %r19;
	@%p13 bra 	$L__BB2_19;
$L__BB2_20:
	ret;

}


// ===== COMPILED SASS (sm_100) =====

	.target	sm_100

	.elftype	@"ET_EXEC"


//--------------------- .note.nv.tkinfo           --------------------------
	.section	.note.nv.tkinfo,"",@"SHT_NOTE"
	.sectionflags	@"SHF_NOTE_NV_TKINFO"
	.tkinfo
        /*0018*/ 	.word	0x00000002
        /*0030*/ 	.string	""
        /*0030*/ 	.string	"ptxas"
        /*0030*/ 	.string	"Cuda compilation tools, release 13.0, V13.0.88"
        /*0030*/ 	.string	"Build cuda_13.0.r13.0/compiler.36424714_0"
        /*0030*/ 	.string	"-arch sm_100 -m 64 "



//--------------------- .note.nv.cuinfo           --------------------------
	.section	.note.nv.cuinfo,"",@"SHT_NOTE"
	.sectionflags	@"SHF_NOTE_NV_CUINFO"
        /*0018*/ 	.short	0x0002
        /*001a*/ 	.short	0x0064
        /*001c*/ 	.short	0x0082
	.zero		2


//--------------------- .nv.info                  --------------------------
	.section	.nv.info,"",@"SHT_CUDA_INFO"
	.align	4


	//----- nvinfo : EIATTR_REGCOUNT
	.align		4
        /*0000*/ 	.byte	0x04, 0x2f
        /*0002*/ 	.short	(.L_2 - .L_1)
	.align		4
.L_1:
        /*0004*/ 	.word	index@(_Z10checkIndexv)
        /*0008*/ 	.word	0x00000018


	//----- nvinfo : EIATTR_FRAME_SIZE
	.align		4
.L_2:
        /*000c*/ 	.byte	0x04, 0x11
        /*000e*/ 	.short	(.L_4 - .L_3)
	.align		4
.L_3:
        /*0010*/ 	.word	index@(_Z10checkIndexv)
        /*0014*/ 	.word	0x00000030


	//----- nvinfo : EIATTR_REGCOUNT
	.align		4
.L_4:
        /*0018*/ 	.byte	0x04, 0x2f
        /*001a*/ 	.short	(.L_6 - .L_5)
	.align		4
.L_5:
        /*001c*/ 	.word	index@(_Z13softMaxDevicePfS_ii)
        /*0020*/ 	.word	0x00000020


	//----- nvinfo : EIATTR_FRAME_SIZE
	.align		4
.L_6:
        /*0024*/ 	.byte	0x04, 0x11
        /*0026*/ 	.short	(.L_8 - .L_7)
	.align		4
.L_7:
        /*0028*/ 	.word	index@($__internal_1_$__cuda_sm3x_div_rn_noftz_f32_slowpath)
        /*002c*/ 	.word	0x00000000


	//----- nvinfo : EIATTR_FRAME_SIZE
	.align		4
.L_8:
        /*0030*/ 	.byte	0x04, 0x11
        /*0032*/ 	.short	(.L_10 - .L_9)
	.align		4
.L_9:
        /*0034*/ 	.word	index@(_Z13softMaxDevicePfS_ii)
        /*0038*/ 	.word	0x00000000


	//----- nvinfo : EIATTR_REGCOUNT
	.align		4
.L_10:
        /*003c*/ 	.byte	0x04, 0x2f
        /*003e*/ 	.short	(.L_12 - .L_11)
	.align		4
.L_11:
        /*0040*/ 	.word	index@(_Z22softMaxDeviceSharedMemPfS_ii)
        /*0044*/ 	.word	0x00000016


	//----- nvinfo : EIATTR_FRAME_SIZE
	.align		4
.L_12:
        /*0048*/ 	.byte	0x04, 0x11
        /*004a*/ 	.short	(.L_14 - .L_13)
	.align		4
.L_13:
        /*004c*/ 	.word	index@($__internal_0_$__cuda_sm3x_div_rn_noftz_f32_slowpath)
        /*0050*/ 	.word	0x00000000


	//----- nvinfo : EIATTR_FRAME_SIZE
	.align		4
.L_14:
        /*0054*/ 	.byte	0x04, 0x11
        /*0056*/ 	.short	(.L_16 - .L_15)
	.align		4
.L_15:
        /*0058*/ 	.word	index@(_Z22softMaxDeviceSharedMemPfS_ii)
        /*005c*/ 	.word	0x00000000


	//----- nvinfo : EIATTR_MIN_STACK_SIZE
	.align		4
.L_16:
        /*0060*/ 	.byte	0x04, 0x12
        /*0062*/ 	.short	(.L_18 - .L_17)
	.align		4
.L_17:
        /*0064*/ 	.word	index@(_Z22softMaxDeviceSharedMemPfS_ii)
        /*0068*/ 	.word	0x00000000


	//----- nvinfo : EIATTR_MIN_STACK_SIZE
	.align		4
.L_18:
        /*006c*/ 	.byte	0x04, 0x12
        /*006e*/ 	.short	(.L_20 - .L_19)
	.align		4
.L_19:
        /*0070*/ 	.word	index@(_Z13softMaxDevicePfS_ii)
        /*0074*/ 	.word	0x00000000


	//----- nvinfo : EIATTR_MIN_STACK_SIZE
	.align		4
.L_20:
        /*0078*/ 	.byte	0x04, 0x12
        /*007a*/ 	.short	(.L_22 - .L_21)
	.align		4
.L_21:
        /*007c*/ 	.word	index@(_Z10checkIndexv)
        /*0080*/ 	.word	0x00000030
.L_22:


//--------------------- .nv.compat                --------------------------
	.section	.nv.compat,"",@"SHT_CUDA_COMPAT_INFO"
	.align	4
        /*0000*/ 	.byte	0x02, 0x09, 0x00, 0x00, 0x02, 0x02, 0x01, 0x00, 0x02, 0x05, 0x05, 0x00, 0x03, 0x07, 0x01, 0x01
        /*0010*/ 	.byte	0x02, 0x03, 0x00, 0x00, 0x02, 0x06, 0x01, 0x00, 0x04, 0x0b, 0x08, 0x00, 0x01, 0x00, 0x00, 0x00
        /*0020*/ 	.byte	0x00, 0x00, 0x00, 0x00


//--------------------- .nv.info._Z22softMaxDeviceSharedMemPfS_ii --------------------------
	.section	.nv.info._Z22softMaxDeviceSharedMemPfS_ii,"",@"SHT_CUDA_INFO"
	.sectionflags	@""
	.align	4


	//----- nvinfo : EIATTR_CUDA_API_VERSION
	.align		4
        /*0000*/ 	.byte	0x04, 0x37
        /*0002*/ 	.short	(.L_24 - .L_23)
.L_23:
        /*0004*/ 	.word	0x00000082


	//----- nvinfo : EIATTR_KPARAM_INFO
	.align		4
.L_24:
        /*0008*/ 	.byte	0x04, 0x17
        /*000a*/ 	.short	(.L_26 - .L_25)
.L_25:
        /*000c*/ 	.word	0x00000000
        /*0010*/ 	.short	0x0003
        /*0012*/ 	.short	0x0014
        /*0014*/ 	.byte	0x00, 0xf0, 0x11, 0x00


	//----- nvinfo : EIATTR_KPARAM_INFO
	.align		4
.L_26:
        /*0018*/ 	.byte	0x04, 0x17
        /*001a*/ 	.short	(.L_28 - .L_27)
.L_27:
        /*001c*/ 	.word	0x00000000
        /*0020*/ 	.short	0x0002
        /*0022*/ 	.short	0x0010
        /*0024*/ 	.byte	0x00, 0xf0, 0x11, 0x00


	//----- nvinfo : EIATTR_KPARAM_INFO
	.align		4
.L_28:
        /*0028*/ 	.byte	0x04, 0x17
        /*002a*/ 	.short	(.L_30 - .L_29)
.L_29:
        /*002c*/ 	.word	0x00000000
        /*0030*/ 	.short	0x0001
        /*0032*/ 	.short	0x0008
        /*0034*/ 	.byte	0x00, 0xf5, 0x21, 0x00


	//----- nvinfo : EIATTR_KPARAM_INFO
	.align		4
.L_30:
        /*0038*/ 	.byte	0x04, 0x17
        /*003a*/ 	.short	(.L_32 - .L_31)
.L_31:
        /*003c*/ 	.word	0x00000000
        /*0040*/ 	.short	0x0000
        /*0042*/ 	.short	0x0000
        /*0044*/ 	.byte	0x00, 0xf5, 0x21, 0x00


	//----- nvinfo : EIATTR_SPARSE_MMA_MASK
	.align		4
.L_32:
        /*0048*/ 	.byte	0x03, 0x50
        /*004a*/ 	.short	0x0000


	//----- nvinfo : EIATTR_MAXREG_COUNT
	.align		4
        /*004c*/ 	.byte	0x03, 0x1b
        /*004e*/ 	.short	0x00ff


	//----- nvinfo : EIATTR_NUM_BARRIERS
	.align		4
        /*0050*/ 	.byte	0x02, 0x4c
        /*0052*/ 	.byte	0x01
	.zero		1


	//----- nvinfo : EIATTR_MERCURY_ISA_VERSION
	.align		4
        /*0054*/ 	.byte	0x03, 0x5f
        /*0056*/ 	.short	0x0101


	//----- nvinfo : EIATTR_VRC_CTA_INIT_COUNT
	.align		4
        /*0058*/ 	.byte	0x02, 0x4a
	.zero		1
	.zero		1


	//----- nvinfo : EIATTR_EXIT_INSTR_OFFSETS
	.align		4
        /*005c*/ 	.byte	0x04, 0x1c
        /*005e*/ 	.short	(.L_34 - .L_33)


	//   ....[0]....
.L_33:
        /*0060*/ 	.word	0x00000040


	//   ....[1]....
        /*0064*/ 	.word	0x000005d0


	//   ....[2]....
        /*0068*/ 	.word	0x00000860


	//----- nvinfo : EIATTR_CRS_STACK_SIZE
	.align		4
.L_34:
        /*006c*/ 	.byte	0x04, 0x1e
        /*006e*/ 	.short	(.L_36 - .L_35)
.L_35:
        /*0070*/ 	.word	0x00000000


	//----- nvinfo : EIATTR_CBANK_PARAM_SIZE
	.align		4
.L_36:
        /*0074*/ 	.byte	0x03, 0x19
        /*0076*/ 	.short	0x0018


	//----- nvinfo : EIATTR_PARAM_CBANK
	.align		4
        /*0078*/ 	.byte	0x04, 0x0a
        /*007a*/ 	.short	(.L_38 - .L_37)
	.align		4
.L_37:
        /*007c*/ 	.word	index@(.nv.constant0._Z22softMaxDeviceSharedMemPfS_ii)
        /*0080*/ 	.short	0x0380
        /*0082*/ 	.short	0x0018


	//----- nvinfo : EIATTR_SW_WAR
	.align		4
.L_38:
        /*0084*/ 	.byte	0x04, 0x36
        /*0086*/ 	.short	(.L_40 - .L_39)
.L_39:
        /*0088*/ 	.word	0x00000008
.L_40:


//--------------------- .nv.info._Z13softMaxDevicePfS_ii --------------------------
	.section	.nv.info._Z13softMaxDevicePfS_ii,"",@"SHT_CUDA_INFO"
	.sectionflags	@""
	.align	4


	//----- nvinfo : EIATTR_CUDA_API_VERSION
	.align		4
        /*0000*/ 	.byte	0x04, 0x37
        /*0002*/ 	.short	(.L_42 - .L_41)
.L_41:
        /*0004*/ 	.word	0x00000082


	//----- nvinfo : EIATTR_KPARAM_INFO
	.align		4
.L_42:
        /*0008*/ 	.byte	0x04, 0x17
        /*000a*/ 	.short	(.L_44 - .L_43)
.L_43:
        /*000c*/ 	.word	0x00000000
        /*0010*/ 	.short	0x0003
        /*0012*/ 	.short	0x0014
        /*0014*/ 	.byte	0x00, 0xf0, 0x11, 0x00


	//----- nvinfo : EIATTR_KPARAM_INFO
	.align		4
.L_44:
        /*0018*/ 	.byte	0x04, 0x17
        /*001a*/ 	.short	(.L_46 - .L_45)
.L_45:
        /*001c*/ 	.word	0x00000000
        /*0020*/ 	.short	0x0002
        /*0022*/ 	.short	0x0010
        /*0024*/ 	.byte	0x00, 0xf0, 0x11, 0x00


	//----- nvinfo : EIATTR_KPARAM_INFO
	.align		4
.L_46:
        /*0028*/ 	.byte	0x04, 0x17
        /*002a*/ 	.short	(.L_48 - .L_47)
.L_47:
        /*002c*/ 	.word	0x00000000
        /*0030*/ 	.short	0x0001
        /*0032*/ 	.short	0x0008
        /*0034*/ 	.byte	0x00, 0xf5, 0x21, 0x00


	//----- nvinfo : EIATTR_KPARAM_INFO
	.align		4
.L_48:
        /*0038*/ 	.byte	0x04, 0x17
        /*003a*/ 	.short	(.L_50 - .L_49)
.L_49:
        /*003c*/ 	.word	0x00000000
        /*0040*/ 	.short	0x0000
        /*0042*/ 	.short	0x0000
        /*0044*/ 	.byte	0x00, 0xf5, 0x21, 0x00


	//----- nvinfo : EIATTR_SPARSE_MMA_MASK
	.align		4
.L_50:
        /*0048*/ 	.byte	0x03, 0x50
        /*004a*/ 	.short	0x0000


	//----- nvinfo : EIATTR_MAXREG_COUNT
	.align		4
        /*004c*/ 	.byte	0x03, 0x1b
        /*004e*/ 	.short	0x00ff


	//----- nvinfo : EIATTR_MERCURY_ISA_VERSION
	.align		4
        /*0050*/ 	.byte	0x03, 0x5f
        /*0052*/ 	.short	0x0101


	//----- nvinfo : EIATTR_VRC_CTA_INIT_COUNT
	.align		4
        /*0054*/ 	.byte	0x02, 0x4a
	.zero		1
	.zero		1


	//----- nvinfo : EIATTR_EXIT_INSTR_OFFSETS
	.align		4
        /*0058*/ 	.byte	0x04, 0x1c
        /*005a*/ 	.short	(.L_52 - .L_51)


	//   ....[0]....
.L_51:
        /*005c*/ 	.word	0x00000070


	//   ....[1]....
        /*0060*/ 	.word	0x00001650


	//   ....[2]....
        /*0064*/ 	.word	0x000024e0


	//   ....[3]....
        /*0068*/ 	.word	0x00002c20


	//   ....[4]....
        /*006c*/ 	.word	0x00003020


	//   ....[5]....
        /*0070*/ 	.word	0x00003220


	//----- nvinfo : EIATTR_CRS_STACK_SIZE
	.align		4
.L_52:
        /*0074*/ 	.byte	0x04, 0x1e
        /*0076*/ 	.short	(.L_54 - .L_53)
.L_53:
        /*0078*/ 	.word	0x00000000


	//----- nvinfo : EIATTR_CBANK_PARAM_SIZE
	.align		4
.L_54:
        /*007c*/ 	.byte	0x03, 0x19
        /*007e*/ 	.short	0x0018


	//----- nvinfo : EIATTR_PARAM_CBANK
	.align		4
        /*0080*/ 	.byte	0x04, 0x0a
        /*0082*/ 	.short	(.L_56 - .L_55)
	.align		4
.L_55:
        /*0084*/ 	.word	index@(.nv.constant0._Z13softMaxDevicePfS_ii)
        /*0088*/ 	.short	0x0380
        /*008a*/ 	.short	0x0018


	//----- nvinfo : EIATTR_SW_WAR
	.align		4
.L_56:
        /*008c*/ 	.byte	0x04, 0x36
        /*008e*/ 	.short	(.L_58 - .L_57)
.L_57:
        /*0090*/ 	.word	0x00000008
.L_58:


//--------------------- .nv.info._Z10checkIndexv  --------------------------
	.section	.nv.info._Z10checkIndexv,"",@"SHT_CUDA_INFO"
	.sectionflags	@""
	.align	4


	//----- nvinfo : EIATTR_CUDA_API_VERSION
	.align		4
        /*0000*/ 	.byte	0x04, 0x37
        /*0002*/ 	.short	(.L_60 - .L_59)
.L_59:
        /*0004*/ 	.word	0x00000082


	//----- nvinfo : EIATTR_SPARSE_MMA_MASK
	.align		4
.L_60:
        /*0008*/ 	.byte	0x03, 0x50
        /*000a*/ 	.short	0x0000


	//----- nvinfo : EIATTR_MAXREG_COUNT
	.align		4
        /*000c*/ 	.byte	0x03, 0x1b
        /*000e*/ 	.short	0x00ff


	//----- nvinfo : EIATTR_EXTERNS
	.align		4
        /*0010*/ 	.byte	0x04, 0x0f
        /*0012*/ 	.short	(.L_62 - .L_61)


	//   ....[0]....
	.align		4
.L_61:
        /*0014*/ 	.word	index@(vprintf)


	//----- nvinfo : EIATTR_MERCURY_ISA_VERSION
	.align		4
.L_62:
        /*0018*/ 	.byte	0x03, 0x5f
        /*001a*/ 	.short	0x0101


	//----- nvinfo : EIATTR_VRC_CTA_INIT_COUNT
	.align		4
        /*001c*/ 	.byte	0x02, 0x4a
	.zero		1
	.zero		1


	//----- nvinfo : EIATTR_SYSCALL_OFFSETS
	.align		4
        /*0020*/ 	.byte	0x04, 0x46
        /*0022*/ 	.short	(.L_64 - .L_63)


	//   ....[0]....
.L_63:
        /*0024*/ 	.word	0x000001b0


	//----- nvinfo : EIATTR_EXIT_INSTR_OFFSETS
	.align		4
.L_64:
        /*0028*/ 	.byte	0x04, 0x1c
        /*002a*/ 	.short	(.L_66 - .L_65)


	//   ....[0]....
.L_65:
        /*002c*/ 	.word	0x000001c0


	//----- nvinfo : EIATTR_SW_WAR
	.align		4
.L_66:
        /*0030*/ 	.byte	0x04, 0x36
        /*0032*/ 	.short	(.L_68 - .L_67)
.L_67:
        /*0034*/ 	.word	0x00000008
.L_68:


//--------------------- .nv.callgraph             --------------------------
	.section	.nv.callgraph,"",@"SHT_CUDA_CALLGRAPH"
	.align	4
	.sectionentsize	8
	.align		4
        /*0000*/ 	.word	0x00000000
	.align		4
        /*0004*/ 	.word	0xffffffff
	.align		4
        /*0008*/ 	.word	index@(_Z10checkIndexv)
	.align		4
        /*000c*/ 	.word	index@(vprintf)
	.align		4
        /*0010*/ 	.word	0x00000000
	.align		4
        /*0014*/ 	.word	0xfffffffe
	.align		4
        /*0018*/ 	.word	0x00000000
	.align		4
        /*001c*/ 	.word	0xfffffffd
	.align		4
        /*0020*/ 	.word	0x00000000
	.align		4
        /*0024*/ 	.word	0xfffffffc


//--------------------- .nv.constant4             --------------------------
	.section	.nv.constant4,"a",@progbits
	.align	8
	.align		8
.nv.constant4:
        /*0000*/ 	.dword	$str
	.align		8
        /*0008*/ 	.dword	vprintf


//--------------------- .text._Z22softMaxDeviceSharedMemPfS_ii --------------------------
	.section	.text._Z22softMaxDeviceSharedMemPfS_ii,"ax",@progbits
	.align	128
        .global         _Z22softMaxDeviceSharedMemPfS_ii
        .type           _Z22softMaxDeviceSharedMemPfS_ii,@function
        .size           _Z22softMaxDeviceSharedMemPfS_ii,(.L_x_84 - _Z22softMaxDeviceSharedMemPfS_ii)
        .other          _Z22softMaxDeviceSharedMemPfS_ii,@"STO_CUDA_ENTRY STV_DEFAULT"
_Z22softMaxDeviceSharedMemPfS_ii:
.text._Z22softMaxDeviceSharedMemPfS_ii:
[----:B------:R-:W-:Y:S08]  /*0000*/  LDC R1, c[0x0][0x37c] ;  /* 0x0000df00ff017b82 */ /* 0x000ff00000000800 */
[----:B------:R-:W0:Y:S08]  /*0010*/  S2UR UR6, SR_CTAID.X ;  /* 0x00000000000679c3 */ /* 0x000e300000002500 */
[----:B------:R-:W0:Y:S02]  /*0020*/  LDC R0, c[0x0][0x390] ;  /* 0x0000e400ff007b82 */ /* 0x000e240000000800 */
[----:B0-----:R-:W-:-:S13]  /*0030*/  ISETP.LT.AND P0, PT, R0, UR6, PT ;  /* 0x0000000600007c0c */ /* 0x001fda000bf01270 */
[----:B------:R-:W-:Y:S05]  /*0040*/  @P0 EXIT ;  /* 0x000000000000094d */ /* 0x000fea0003800000 */
[----:B------:R-:W0:Y:S01]  /*0050*/  S2R R2, SR_TID.X ;  /* 0x0000000000027919 */ /* 0x000e220000002100 */
[----:B------:R-:W0:Y:S01]  /*0060*/  LDC R11, c[0x0][0x394] ;  /* 0x0000e500ff0b7b82 */ /* 0x000e220000000800 */
[----:B------:R-:W1:Y:S01]  /*0070*/  LDCU.64 UR8, c[0x0][0x358] ;  /* 0x00006b00ff0877ac */ /* 0x000e620008000a00 */
[----:B------:R-:W-:Y:S01]  /*0080*/  BSSY.RECONVERGENT B0, `(.L_x_0) ;  /* 0x000000f000007945 */ /* 0x000fe20003800200 */
[----:B------:R-:W-:Y:S01]  /*0090*/  IMAD.MOV.U32 R3, RZ, RZ, -0x800000 ;  /* 0xff800000ff037424 */ /* 0x000fe200078e00ff */
[----:B0-----:R-:W-:-:S13]  /*00a0*/  ISETP.GE.AND P0, PT, R2, R11, PT ;  /* 0x0000000b0200720c */ /* 0x001fda0003f06270 */
[----:B-1----:R-:W-:Y:S05]  /*00b0*/  @P0 BRA `(.L_x_1) ;  /* 0x00000000002c0947 */ /* 0x002fea0003800000 */
[----:B------:R-:W0:Y:S01]  /*00c0*/  LDC R9, c[0x0][0x360] ;  /* 0x0000d800ff097b82 */ /* 0x000e220000000800 */
[----:B------:R-:W-:Y:S02]  /*00d0*/  IMAD.MOV.U32 R3, RZ, RZ, -0x800000 ;  /* 0xff800000ff037424 */ /* 0x000fe400078e00ff */
[----:B------:R-:W-:-:S05]  /*00e0*/  IMAD.MOV.U32 R0, RZ, RZ, R2 ;  /* 0x000000ffff007224 */ /* 0x000fca00078e0002 */
[----:B------:R-:W1:Y:S02]  /*00f0*/  LDC.64 R6, c[0x0][0x380] ;  /* 0x0000e000ff067b82 */ /* 0x000e640000000a00 */
.L_x_2:
[----:B------:R-:W-:-:S04]  /*0100*/  IMAD R5, R11, UR6, R0 ;  /* 0x000000060b057c24 */ /* 0x000fc8000f8e0200 */
[----:B-1----:R-:W-:-:S06]  /*0110*/  IMAD.WIDE R4, R5, 0x4, R6 ;  /* 0x0000000405047825 */ /* 0x002fcc00078e0206 */
[----:B------:R-:W2:Y:S01]  /*0120*/  LDG.E R4, desc[UR8][R4.64] ;  /* 0x0000000804047981 */ /* 0x000ea2000c1e1900 */
[----:B0-----:R-:W-:-:S05]  /*0130*/  IMAD.IADD R0, R9, 0x1, R0 ;  /* 0x0000000109007824 */ /* 0x001fca00078e0200 */
[----:B------:R-:W-:Y:S02]  /*0140*/  ISETP.GE.AND P0, PT, R0, R11, PT ;  /* 0x0000000b0000720c */ /* 0x000fe40003f06270 */
[----:B--2---:R-:W-:-:S11]  /*0150*/  FMNMX R3, R4, R3, !PT ;  /* 0x0000000304037209 */ /* 0x004fd60007800000 */
[----:B------:R-:W-:Y:S05]  /*0160*/  @!P0 BRA `(.L_x_2) ;  /* 0xfffffffc00e48947 */ /* 0x000fea000383ffff */
.L_x_1:
[----:B------:R-:W-:Y:S05]  /*0170*/  BSYNC.RECONVERGENT B0 ;  /* 0x0000000000007941 */ /* 0x000fea0003800200 */
.L_x_0:
[----:B------:R-:W0:Y:S01]  /*0180*/  S2UR UR5, SR_CgaCtaId ;  /* 0x00000000000579c3 */ /* 0x000e220000008800 */
[----:B------:R-:W-:Y:S01]  /*0190*/  UMOV UR4, 0x400 ;  /* 0x0000040000047882 */ /* 0x000fe20000000000 */
[----:B------:R-:W1:Y:S02]  /*01a0*/  LDCU UR7, c[0x0][0x360] ;  /* 0x00006c00ff0777ac */ /* 0x000e640008000800 */
[----:B-1----:R-:W-:Y:S02]  /*01b0*/  UISETP.GE.U32.AND UP0, UPT, UR7, 0x2, UPT ;  /* 0x000000020700788c */ /* 0x002fe4000bf06070 */
[----:B0-----:R-:W-:-:S06]  /*01c0*/  ULEA UR4, UR5, UR4, 0x18 ;  /* 0x0000000405047291 */ /* 0x001fcc000f8ec0ff */
[----:B------:R-:W-:-:S05]  /*01d0*/  LEA R0, R2, UR4, 0x2 ;  /* 0x0000000402007c11 */ /* 0x000fca000f8e10ff */
[----:B------:R0:W-:Y:S01]  /*01e0*/  STS [R0], R3 ;  /* 0x0000000300007388 */ /* 0x0001e20000000800 */
[----:B------:R-:W-:Y:S06]  /*01f0*/  BAR.SYNC.DEFER_BLOCKING 0x0 ;  /* 0x0000000000007b1d */ /* 0x000fec0000010000 */
[----:B------:R-:W-:Y:S05]  /*0200*/  BRA.U !UP0, `(.L_x_3) ;  /* 0x0000000108307547 */ /* 0x000fea000b800000 */
[----:B0-----:R-:W-:-:S07]  /*0210*/  MOV R3, UR7 ;  /* 0x0000000700037c02 */ /* 0x001fce0008000f00 */
.L_x_4:
[----:B------:R-:W-:-:S04]  /*0220*/  SHF.R.U32.HI R9, RZ, 0x1, R3 ;  /* 0x00000001ff097819 */ /* 0x000fc80000011603 */
[----:B------:R-:W-:-:S13]  /*0230*/  ISETP.GE.U32.AND P0, PT, R2, R9, PT ;  /* 0x000000090200720c */ /* 0x000fda0003f06070 */
[----:B------:R-:W-:Y:S01]  /*0240*/  @!P0 IMAD R5, R9, 0x4, R0 ;  /* 0x0000000409058824 */ /* 0x000fe200078e0200 */
[----:B------:R-:W-:Y:S05]  /*0250*/  @!P0 LDS R4, [R0] ;  /* 0x0000000000048984 */ /* 0x000fea0000000800 */
[----:B------:R-:W0:Y:S02]  /*0260*/  @!P0 LDS R5, [R5] ;  /* 0x0000000005058984 */ /* 0x000e240000000800 */
[----:B0-----:R-:W-:-:S05]  /*0270*/  @!P0 FMNMX R7, R4, R5, !PT ;  /* 0x0000000504078209 */ /* 0x001fca0007800000 */
[----:B------:R1:W-:Y:S01]  /*0280*/  @!P0 STS [R0], R7 ;  /* 0x0000000700008388 */ /* 0x0003e20000000800 */
[----:B------:R-:W-:Y:S01]  /*0290*/  BAR.SYNC.DEFER_BLOCKING 0x0 ;  /* 0x0000000000007b1d */ /* 0x000fe20000010000 */
[----:B------:R-:W-:Y:S01]  /*02a0*/  ISETP.GT.U32.AND P0, PT, R3, 0x3, PT ;  /* 0x000000030300780c */ /* 0x000fe20003f04070 */
[----:B------:R-:W-:-:S12]  /*02b0*/  IMAD.MOV.U32 R3, RZ, RZ, R9 ;  /* 0x000000ffff037224 */ /* 0x000fd800078e0009 */
[----:B-1----:R-:W-:Y:S05]  /*02c0*/  @P0 BRA `(.L_x_4) ;  /* 0xfffffffc00d40947 */ /* 0x002fea000383ffff */
.L_x_3:
[----:B------:R-:W1:Y:S01]  /*02d0*/  LDC R14, c[0x0][0x394] ;  /* 0x0000e500ff0e7b82 */ /* 0x000e620000000800 */
[----:B------:R-:W-:Y:S01]  /*02e0*/  UMOV UR4, 0x400 ;  /* 0x0000040000047882 */ /* 0x000fe20000000000 */
[----:B------:R-:W-:Y:S01]  /*02f0*/  BSSY.RECONVERGENT B0, `(.L_x_5) ;  /* 0x000001b000007945 */ /* 0x000fe20003800200 */
[----:B0-----:R-:W-:-:S05]  /*0300*/  IMAD.MOV.U32 R3, RZ, RZ, RZ ;  /* 0x000000ffff037224 */ /* 0x001fca00078e00ff */
[----:B------:R-:W0:Y:S01]  /*0310*/  S2UR UR5, SR_CgaCtaId ;  /* 0x00000000000579c3 */ /* 0x000e220000008800 */
[----:B-1----:R-:W-:Y:S01]  /*0320*/  ISETP.GE.AND P0, PT, R2, R14, PT ;  /* 0x0000000e0200720c */ /* 0x002fe20003f06270 */
[----:B0-----:R-:W-:-:S09]  /*0330*/  ULEA UR4, UR5, UR4, 0x18 ;  /* 0x0000000405047291 */ /* 0x001fd2000f8ec0ff */
[----:B------:R-:W0:Y:S03]  /*0340*/  LDS R8, [UR4] ;  /* 0x00000004ff087984 */ /* 0x000e260008000800 */
[----:B------:R-:W-:Y:S05]  /*0350*/  @P0 BRA `(.L_x_6) ;  /* 0x0000000000500947 */ /* 0x000fea0003800000 */
[----:B------:R-:W1:Y:S01]  /*0360*/  LDC.64 R4, c[0x0][0x380] ;  /* 0x0000e000ff047b82 */ /* 0x000e620000000a00 */
[----:B------:R-:W-:Y:S02]  /*0370*/  HFMA2 R3, -RZ, RZ, 0, 0 ;  /* 0x00000000ff037431 */ /* 0x000fe400000001ff */
[----:B------:R-:W-:-:S07]  /*0380*/  IMAD.MOV.U32 R9, RZ, RZ, R2 ;  /* 0x000000ffff097224 */ /* 0x000fce00078e0002 */
.L_x_7:
[----:B------:R-:W-:-:S04]  /*0390*/  IMAD R7, R14, UR6, R9 ;  /* 0x000000060e077c24 */ /* 0x000fc8000f8e0209 */
[----:B-1----:R-:W-:-:S06]  /*03a0*/  IMAD.WIDE R6, R7, 0x4, R4 ;  /* 0x0000000407067825 */ /* 0x002fcc00078e0204 */
[----:B------:R-:W0:Y:S01]  /*03b0*/  LDG.E R7, desc[UR8][R6.64] ;  /* 0x0000000806077981 */ /* 0x000e22000c1e1900 */
[----:B------:R-:W-:Y:S01]  /*03c0*/  IMAD.MOV.U32 R11, RZ, RZ, 0x3bbb989d ;  /* 0x3bbb989dff0b7424 */ /* 0x000fe200078e00ff */
[----:B------:R-:W-:Y:S01]  /*03d0*/  IADD3 R9, PT, PT, R9, UR7, RZ ;  /* 0x0000000709097c10 */ /* 0x000fe2000fffe0ff */
[----:B------:R-:W-:-:S03]  /*03e0*/  IMAD.MOV.U32 R12, RZ, RZ, 0x437c0000 ;  /* 0x437c0000ff0c7424 */ /* 0x000fc600078e00ff */
[----:B------:R-:W-:Y:S01]  /*03f0*/  ISETP.GE.AND P0, PT, R9, R14, PT ;  /* 0x0000000e0900720c */ /* 0x000fe20003f06270 */
[----:B0-----:R-:W-:-:S04]  /*0400*/  FADD R10, -R8, R7 ;  /* 0x00000007080a7221 */ /* 0x001fc80000000100 */
[----:B------:R-:W-:-:S04]  /*0410*/  FFMA.SAT R11, R10, R11, 0.5 ;  /* 0x3f0000000a0b7423 */ /* 0x000fc8000000200b */
[----:B------:R-:W-:-:S04]  /*0420*/  FFMA.RM R11, R11, R12, 12582913 ;  /* 0x4b4000010b0b7423 */ /* 0x000fc8000000400c */
[C---:B------:R-:W-:Y:S01]  /*0430*/  FADD R13, R11.reuse, -12583039 ;  /* 0xcb40007f0b0d7421 */ /* 0x040fe20000000000 */
[----:B------:R-:W-:-:S03]  /*0440*/  IMAD.SHL.U32 R6, R11, 0x800000, RZ ;  /* 0x008000000b067824 */ /* 0x000fc600078e00ff */
[----:B------:R-:W-:-:S04]  /*0450*/  FFMA R13, R10, 1.4426950216293334961, -R13 ;  /* 0x3fb8aa3b0a0d7823 */ /* 0x000fc8000000080d */
[----:B------:R-:W-:-:S06]  /*0460*/  FFMA R13, R10, 1.925963033500011079e-08, R13 ;  /* 0x32a570600a0d7823 */ /* 0x000fcc000000000d */
[----:B------:R-:W0:Y:S02]  /*0470*/  MUFU.EX2 R13, R13 ;  /* 0x0000000d000d7308 */ /* 0x000e240000000800 */
[----:B0-----:R-:W-:Y:S01]  /*0480*/  FFMA R3, R6, R13, R3 ;  /* 0x0000000d06037223 */ /* 0x001fe20000000003 */
[----:B------:R-:W-:Y:S06]  /*0490*/  @!P0 BRA `(.L_x_7) ;  /* 0xfffffffc00bc8947 */ /* 0x000fec000383ffff */
.L_x_6:
[----:B------:R-:W-:Y:S05]  /*04a0*/  BSYNC.RECONVERGENT B0 ;  /* 0x0000000000007941 */ /* 0x000fea0003800200 */
.L_x_5:
[----:B------:R1:W-:Y:S01]  /*04b0*/  STS [R0], R3 ;  /* 0x0000000300007388 */ /* 0x0003e20000000800 */
[----:B------:R-:W-:Y:S01]  /*04c0*/  UISETP.GE.U32.AND UP0, UPT, UR7, 0x2, UPT ;  /* 0x000000020700788c */ /* 0x000fe2000bf06070 */
[----:B------:R-:W-:Y:S08]  /*04d0*/  BAR.SYNC.DEFER_BLOCKING 0x0 ;  /* 0x0000000000007b1d */ /* 0x000ff00000010000 */
[----:B-1----:R-:W-:Y:S05]  /*04e0*/  BRA.U !UP0, `(.L_x_8) ;  /* 0x0000000108307547 */ /* 0x002fea000b800000 */
[----:B------:R-:W-:-:S07]  /*04f0*/  IMAD.U32 R3, RZ, RZ, UR7 ;  /* 0x00000007ff037e24 */ /* 0x000fce000f8e00ff */
.L_x_9:
[----:B------:R-:W-:-:S04]  /*0500*/  SHF.R.U32.HI R7, RZ, 0x1, R3 ;  /* 0x00000001ff077819 */ /* 0x000fc80000011603 */
[----:B------:R-:W-:-:S13]  /*0510*/  ISETP.GE.U32.AND P0, PT, R2, R7, PT ;  /* 0x000000070200720c */ /* 0x000fda0003f06070 */
[----:B------:R-:W-:Y:S01]  /*0520*/  @!P0 IMAD R4, R7, 0x4, R0 ;  /* 0x0000000407048824 */ /* 0x000fe200078e0200 */
[----:B------:R-:W-:Y:S05]  /*0530*/  @!P0 LDS R5, [R0] ;  /* 0x0000000000058984 */ /* 0x000fea0000000800 */
[----:B------:R-:W1:Y:S02]  /*0540*/  @!P0 LDS R4, [R4] ;  /* 0x0000000004048984 */ /* 0x000e640000000800 */
[----:B-1----:R-:W-:-:S05]  /*0550*/  @!P0 FADD R5, R4, R5 ;  /* 0x0000000504058221 */ /* 0x002fca0000000000 */
[----:B------:R1:W-:Y:S01]  /*0560*/  @!P0 STS [R0], R5 ;  /* 0x0000000500008388 */ /* 0x0003e20000000800 */
[----:B------:R-:W-:Y:S01]  /*0570*/  BAR.SYNC.DEFER_BLOCKING 0x0 ;  /* 0x0000000000007b1d */ /* 0x000fe20000010000 */
[----:B------:R-:W-:Y:S02]  /*0580*/  ISETP.GT.U32.AND P0, PT, R3, 0x3, PT ;  /* 0x000000030300780c */ /* 0x000fe40003f04070 */
[----:B------:R-:W-:-:S11]  /*0590*/  MOV R3, R7 ;  /* 0x0000000700037202 */ /* 0x000fd60000000f00 */
[----:B-1----:R-:W-:Y:S05]  /*05a0*/  @P0 BRA `(.L_x_9) ;  /* 0xfffffffc00d40947 */ /* 0x002fea000383ffff */
.L_x_8:
[----:B------:R-:W1:Y:S02]  /*05b0*/  LDCU UR4, c[0x0][0x394] ;  /* 0x00007280ff0477ac */ /* 0x000e640008000800 */
[----:B-1----:R-:W-:-:S13]  /*05c0*/  ISETP.GE.AND P0, PT, R2, UR4, PT ;  /* 0x0000000402007c0c */ /* 0x002fda000bf06270 */
[----:B------:R-:W-:Y:S05]  /*05d0*/  @P0 EXIT ;  /* 0x000000000000094d */ /* 0x000fea0003800000 */
[----:B------:R-:W1:Y:S01]  /*05e0*/  S2UR UR5, SR_CgaCtaId ;  /* 0x00000000000579c3 */ /* 0x000e620000008800 */
[----:B------:R-:W-:-:S07]  /*05f0*/  UMOV UR4, 0x400 ;  /* 0x0000040000047882 */ /* 0x000fce0000000000 */
[----:B------:R-:W2:Y:S08]  /*0600*/  LDC R9, c[0x0][0x394] ;  /* 0x0000e500ff097b82 */ /* 0x000eb00000000800 */
[----:B------:R-:W3:Y:S08]  /*0610*/  LDC.64 R6, c[0x0][0x380] ;  /* 0x0000e000ff067b82 */ /* 0x000ef00000000a00 */
[----:B------:R-:W4:Y:S01]  /*0620*/  LDC.64 R4, c[0x0][0x388] ;  /* 0x0000e200ff047b82 */ /* 0x000f220000000a00 */
[----:B-1----:R-:W-:-:S09]  /*0630*/  ULEA UR4, UR5, UR4, 0x18 ;  /* 0x0000000405047291 */ /* 0x002fd2000f8ec0ff */
[----:B------:R-:W1:Y:S02]  /*0640*/  LDS R3, [UR4] ;  /* 0x00000004ff037984 */ /* 0x000e640008000800 */
[----:B------:R-:W0:Y:S02]  /*0650*/  LDCU UR4, c[0x0][0x394] ;  /* 0x00007280ff0477ac */ /* 0x000e240008000800 */
.L_x_12:
[----:B--2---:R-:W-:-:S04]  /*0660*/  IMAD R11, R9, UR6, R2 ;  /* 0x00000006090b7c24 */ /* 0x004fc8000f8e0202 */
[----:B---3--:R-:W-:-:S06]  /*0670*/  IMAD.WIDE R12, R11, 0x4, R6 ;  /* 0x000000040b0c7825 */ /* 0x008fcc00078e0206 */
[----:B------:R-:W0:Y:S01]  /*0680*/  LDG.E R13, desc[UR8][R12.64] ;  /* 0x000000080c0d7981 */ /* 0x000e22000c1e1900 */
[----:B------:R-:W-:Y:S01]  /*0690*/  IMAD.MOV.U32 R15, RZ, RZ, 0x3bbb989d ;  /* 0x3bbb989dff0f7424 */ /* 0x000fe200078e00ff */
[----:B-1----:R-:W1:Y:S01]  /*06a0*/  MUFU.RCP R14, R3 ;  /* 0x00000003000e7308 */ /* 0x002e620000001000 */
[----:B------:R-:W-:Y:S01]  /*06b0*/  IMAD.MOV.U32 R17, RZ, RZ, 0x437c0000 ;  /* 0x437c0000ff117424 */ /* 0x000fe200078e00ff */
[----:B------:R-:W-:Y:S01]  /*06c0*/  BSSY.RECONVERGENT B0, `(.L_x_10) ;  /* 0x0000014000007945 */ /* 0x000fe20003800200 */
[----:B0-----:R-:W-:Y:S01]  /*06d0*/  FADD R0, -R8, R13 ;  /* 0x0000000d08007221 */ /* 0x001fe20000000100 */
[----:B-1----:R-:W-:-:S03]  /*06e0*/  FFMA R13, -R3, R14, 1 ;  /* 0x3f800000030d7423 */ /* 0x002fc6000000010e */
[----:B------:R-:W-:Y:S01]  /*06f0*/  FFMA.SAT R10, R0, R15, 0.5 ;  /* 0x3f000000000a7423 */ /* 0x000fe2000000200f */
[----:B------:R-:W-:-:S03]  /*0700*/  FFMA R13, R14, R13, R14 ;  /* 0x0000000d0e0d7223 */ /* 0x000fc6000000000e */
[----:B------:R-:W-:-:S04]  /*0710*/  FFMA.RM R10, R10, R17, 12582913 ;  /* 0x4b4000010a0a7423 */ /* 0x000fc80000004011 */
[----:B------:R-:W-:-:S04]  /*0720*/  FADD R15, R10, -12583039 ;  /* 0xcb40007f0a0f7421 */ /* 0x000fc80000000000 */
[----:B------:R-:W-:-:S04]  /*0730*/  FFMA R15, R0, 1.4426950216293334961, -R15 ;  /* 0x3fb8aa3b000f7823 */ /* 0x000fc8000000080f */
[----:B------:R-:W-:Y:S01]  /*0740*/  FFMA R15, R0, 1.925963033500011079e-08, R15 ;  /* 0x32a57060000f7823 */ /* 0x000fe2000000000f */
[----:B------:R-:W-:-:S05]  /*0750*/  IMAD.SHL.U32 R0, R10, 0x800000, RZ ;  /* 0x008000000a007824 */ /* 0x000fca00078e00ff */
[----:B------:R-:W0:Y:S02]  /*0760*/  MUFU.EX2 R15, R15 ;  /* 0x0000000f000f7308 */ /* 0x000e240000000800 */
[----:B0-----:R-:W-:-:S06]  /*0770*/  FMUL R0, R0, R15 ;  /* 0x0000000f00007220 */ /* 0x001fcc0000400000 */
[----:B------:R-:W0:Y:S01]  /*0780*/  FCHK P0, R0, R3 ;  /* 0x0000000300007302 */ /* 0x000e220000000000 */
[----:B------:R-:W-:-:S04]  /*0790*/  FFMA R10, R0, R13, RZ ;  /* 0x0000000d000a7223 */ /* 0x000fc800000000ff */
[----:B------:R-:W-:-:S04]  /*07a0*/  FFMA R12, -R3, R10, R0 ;  /* 0x0000000a030c7223 */ /* 0x000fc80000000100 */
[----:B------:R-:W-:Y:S01]  /*07b0*/  FFMA R13, R13, R12, R10 ;  /* 0x0000000c0d0d7223 */ /* 0x000fe2000000000a */
[----:B0-----:R-:W-:Y:S06]  /*07c0*/  @!P0 BRA `(.L_x_11) ;  /* 0x00000000000c8947 */ /* 0x001fec0003800000 */
[----:B------:R-:W-:-:S07]  /*07d0*/  MOV R10, 0x7f0 ;  /* 0x000007f0000a7802 */ /* 0x000fce0000000f00 */
[----:B----4-:R-:W-:Y:S05]  /*07e0*/  CALL.REL.NOINC `($__internal_0_$__cuda_sm3x_div_rn_noftz_f32_slowpath) ;  /* 0x0000000000207944 */ /* 0x010fea0003c00000 */
[----:B------:R-:W-:-:S07]  /*07f0*/  MOV R13, R0 ;  /* 0x00000000000d7202 */ /* 0x000fce0000000f00 */
.L_x_11:
[----:B------:R-:W-:Y:S05]  /*0800*/  BSYNC.RECONVERGENT B0 ;  /* 0x0000000000007941 */ /* 0x000fea0003800200 */
.L_x_10:
[----:B----4-:R-:W-:-:S04]  /*0810*/  IMAD.WIDE R10, R11, 0x4, R4 ;  /* 0x000000040b0a7825 */ /* 0x010fc800078e0204 */
[----:B------:R-:W-:Y:S01]  /*0820*/  VIADD R2, R2, UR7 ;  /* 0x0000000702027c36 */ /* 0x000fe20008000000 */
[----:B------:R0:W-:Y:S04]  /*0830*/  STG.E desc[UR8][R10.64], R13 ;  /* 0x0000000d0a007986 */ /* 0x0001e8000c101908 */
[----:B------:R-:W-:-:S13]  /*0840*/  ISETP.GE.AND P0, PT, R2, UR4, PT ;  /* 0x0000000402007c0c */ /* 0x000fda000bf06270 */
[----:B0-----:R-:W-:Y:S05]  /*0850*/  @!P0 BRA `(.L_x_12) ;  /* 0xfffffffc00808947 */ /* 0x001fea000383ffff */
[----:B------:R-:W-:Y:S05]  /*0860*/  EXIT ;  /* 0x000000000000794d */ /* 0x000fea0003800000 */
        .weak           $__internal_0_$__cuda_sm3x_div_rn_noftz_f32_slowpath
        .type           $__internal_0_$__cuda_sm3x_div_rn_noftz_f32_slowpath,@function
        .size           $__internal_0_$__cuda_sm3x_div_rn_noftz_f32_slowpath,(.L_x_84 - $__internal_0_$__cuda_sm3x_div_rn_noftz_f32_slowpath)
$__internal_0_$__cuda_sm3x_div_rn_noftz_f32_slowpath:
[--C-:B------:R-:W-:Y:S01]  /*0870*/  SHF.R.U32.HI R13, RZ, 0x17, R3.reuse ;  /* 0x00000017ff0d7819 */ /* 0x100fe20000011603 */
[----:B------:R-:W-:Y:S01]  /*0880*/  BSSY.RECONVERGENT B1, `(.L_x_13) ;  /* 0x0000064000017945 */ /* 0x000fe20003800200 */
[----:B------:R-:W-:Y:S01]  /*0890*/  SHF.R.U32.HI R12, RZ, 0x17, R0 ;  /* 0x00000017ff0c7819 */ /* 0x000fe20000011600 */
[----:B------:R-:W-:Y:S01]  /*08a0*/  IMAD.MOV.U32 R15, RZ, RZ, R3 ;  /* 0x000000ffff0f7224 */ /* 0x000fe200078e0003 */
[----:B------:R-:W-:Y:S02]  /*08b0*/  LOP3.LUT R13, R13, 0xff, RZ, 0xc0, !PT ;  /* 0x000000ff0d0d7812 */ /* 0x000fe400078ec0ff */
[----:B------:R-:W-:Y:S02]  /*08c0*/  LOP3.LUT R16, R12, 0xff, RZ, 0xc0, !PT ;  /* 0x000000ff0c107812 */ /* 0x000fe400078ec0ff */
[----:B------:R-:W-:Y:S01]  /*08d0*/  MOV R14, R0 ;  /* 0x00000000000e7202 */ /* 0x000fe20000000f00 */
[----:B------:R-:W-:Y:S02]  /*08e0*/  VIADD R17, R13, 0xffffffff ;  /* 0xffffffff0d117836 */ /* 0x000fe40000000000 */
[----:B------:R-:W-:-:S03]  /*08f0*/  VIADD R18, R16, 0xffffffff ;  /* 0xffffffff10127836 */ /* 0x000fc60000000000 */
[----:B------:R-:W-:-:S04]  /*0900*/  ISETP.GT.U32.AND P0, PT, R17, 0xfd, PT ;  /* 0x000000fd1100780c */ /* 0x000fc80003f04070 */
[----:B------:R-:W-:-:S13]  /*0910*/  ISETP.GT.U32.OR P0, PT, R18, 0xfd, P0 ;  /* 0x000000fd1200780c */ /* 0x000fda0000704470 */
[----:B------:R-:W-:Y:S01]  /*0920*/  @!P0 IMAD.MOV.U32 R12, RZ, RZ, RZ ;  /* 0x000000ffff0c8224 */ /* 0x000fe200078e00ff */
[----:B------:R-:W-:Y:S06]  /*0930*/  @!P0 BRA `(.L_x_14) ;  /* 0x00000000005c8947 */ /* 0x000fec0003800000 */
[----:B------:R-:W-:Y:S02]  /*0940*/  FSETP.GTU.FTZ.AND P1, PT, |R3|, +INF , PT ;  /* 0x7f8000000300780b */ /* 0x000fe40003f3c200 */
[----:B------:R-:W-:-:S04]  /*0950*/  FSETP.GTU.FTZ.AND P0, PT, |R0|, +INF , PT ;  /* 0x7f8000000000780b */ /* 0x000fc80003f1c200 */
[----:B------:R-:W-:-:S13]  /*0960*/  PLOP3.LUT P0, PT, P0, P1, PT, 0xf8, 0x8f ;  /* 0x00000000008f781c */ /* 0x000fda0000703f70 */
[----:B------:R-:W-:Y:S05]  /*0970*/  @P0 BRA `(.L_x_15) ;  /* 0x00000004004c0947 */ /* 0x000fea0003800000 */
[----:B------:R-:W-:-:S13]  /*0980*/  LOP3.LUT P0, RZ, R15, 0x7fffffff, R14, 0xc8, !PT ;  /* 0x7fffffff0fff7812 */ /* 0x000fda000780c80e */
[----:B------:R-:W-:Y:S05]  /*0990*/  @!P0 BRA `(.L_x_16) ;  /* 0x00000004003c8947 */ /* 0x000fea0003800000 */
[C---:B------:R-:W-:Y:S02]  /*09a0*/  FSETP.NEU.FTZ.AND P2, PT, |R0|.reuse, +INF , PT ;  /* 0x7f8000000000780b */ /* 0x040fe40003f5d200 */
[----:B------:R-:W-:Y:S02]  /*09b0*/  FSETP.NEU.FTZ.AND P1, PT, |R3|, +INF , PT ;  /* 0x7f8000000300780b */ /* 0x000fe40003f3d200 */
[----:B------:R-:W-:-:S11]  /*09c0*/  FSETP.NEU.FTZ.AND P0, PT, |R0|, +INF , PT ;  /* 0x7f8000000000780b */ /* 0x000fd60003f1d200 */
[----:B------:R-:W-:Y:S05]  /*09d0*/  @!P1 BRA !P2, `(.L_x_16) ;  /* 0x00000004002c9947 */ /* 0x000fea0005000000 */
[----:B------:R-:W-:-:S04]  /*09e0*/  LOP3.LUT P2, RZ, R14, 0x7fffffff, RZ, 0xc0, !PT ;  /* 0x7fffffff0eff7812 */ /* 0x000fc8000784c0ff */
[----:B------:R-:W-:-:S13]  /*09f0*/  PLOP3.LUT P1, PT, P1, P2, PT, 0x2f, 0xf2 ;  /* 0x0000000000f2781c */ /* 0x000fda0000f24577 */
[----:B------:R-:W-:Y:S05]  /*0a00*/  @P1 BRA `(.L_x_17) ;  /* 0x0000000400181947 */ /* 0x000fea0003800000 */
[----:B------:R-:W-:-:S04]  /*0a10*/  LOP3.LUT P1, RZ, R15, 0x7fffffff, RZ, 0xc0, !PT ;  /* 0x7fffffff0fff7812 */ /* 0x000fc8000782c0ff */
[----:B------:R-:W-:-:S13]  /*0a20*/  PLOP3.LUT P0, PT, P0, P1, PT, 0x2f, 0xf2 ;  /* 0x0000000000f2781c */ /* 0x000fda0000702577 */
[----:B------:R-:W-:Y:S05]  /*0a30*/  @P0 BRA `(.L_x_18) ;  /* 0x0000000400000947 */ /* 0x000fea0003800000 */
[----:B------:R-:W-:Y:S02]  /*0a40*/  ISETP.GE.AND P0, PT, R18, RZ, PT ;  /* 0x000000ff1200720c */ /* 0x000fe40003f06270 */
[----:B------:R-:W-:-:S11]  /*0a50*/  ISETP.GE.AND P1, PT, R17, RZ, PT ;  /* 0x000000ff1100720c */ /* 0x000fd60003f26270 */
[----:B------:R-:W-:Y:S01]  /*0a60*/  @P0 IMAD.MOV.U32 R12, RZ, RZ, RZ ;  /* 0x000000ffff0c0224 */ /* 0x000fe200078e00ff */
[----:B------:R-:W-:Y:S01]  /*0a70*/  @!P0 MOV R12, 0xffffffc0 ;  /* 0xffffffc0000c8802 */ /* 0x000fe20000000f00 */
[----:B------:R-:W-:Y:S01]  /*0a80*/  @!P0 FFMA R14, R0, 1.84467440737095516160e+19, RZ ;  /* 0x5f800000000e8823 */ /* 0x000fe200000000ff */
[----:B------:R-:W-:-:S03]  /*0a90*/  @!P1 FFMA R15, R3, 1.84467440737095516160e+19, RZ ;  /* 0x5f800000030f9823 */ /* 0x000fc600000000ff */
[----:B------:R-:W-:-:S07]  /*0aa0*/  @!P1 VIADD R12, R12, 0x40 ;  /* 0x000000400c0c9836 */ /* 0x000fce0000000000 */
.L_x_14:
[----:B------:R-:W-:Y:S01]  /*0ab0*/  LEA R0, R13, 0xc0800000, 0x17 ;  /* 0xc08000000d007811 */ /* 0x000fe200078eb8ff */
[----:B------:R-:W-:Y:S01]  /*0ac0*/  VIADD R16, R16, 0xffffff81 ;  /* 0xffffff8110107836 */ /* 0x000fe20000000000 */
[----:B------:R-:W-:Y:S03]  /*0ad0*/  BSSY.RECONVERGENT B2, `(.L_x_19) ;  /* 0x0000035000027945 */ /* 0x000fe60003800200 */
[----:B------:R-:W-:Y:S02]  /*0ae0*/  IMAD.IADD R17, R15, 0x1, -R0 ;  /* 0x000000010f117824 */ /* 0x000fe400078e0a00 */
[C---:B------:R-:W-:Y:S02]  /*0af0*/  IMAD R0, R16.reuse, -0x800000, R14 ;  /* 0xff80000010007824 */ /* 0x040fe400078e020e */
[----:B------:R0:W1:Y:S01]  /*0b00*/  MUFU.RCP R15, R17 ;  /* 0x00000011000f7308 */ /* 0x0000620000001000 */
[----:B------:R-:W-:Y:S01]  /*0b10*/  FADD.FTZ R19, -R17, -RZ ;  /* 0x800000ff11137221 */ /* 0x000fe20000010100 */
[----:B0-----:R-:W-:-:S04]  /*0b20*/  IADD3 R17, PT, PT, R16, 0x7f, -R13 ;  /* 0x0000007f10117810 */ /* 0x001fc80007ffe80d */
[----:B------:R-:W-:Y:S01]  /*0b30*/  IADD3 R17, PT, PT, R17, R12, RZ ;  /* 0x0000000c11117210 */ /* 0x000fe20007ffe0ff */
[----:B-1----:R-:W-:-:S04]  /*0b40*/  FFMA R18, R15, R19, 1 ;  /* 0x3f8000000f127423 */ /* 0x002fc80000000013 */
[----:B------:R-:W-:-:S04]  /*0b50*/  FFMA R15, R15, R18, R15 ;  /* 0x000000120f0f7223 */ /* 0x000fc8000000000f */
[----:B------:R-:W-:-:S04]  /*0b60*/  FFMA R14, R0, R15, RZ ;  /* 0x0000000f000e7223 */ /* 0x000fc800000000ff */
[----:B------:R-:W-:-:S04]  /*0b70*/  FFMA R18, R19, R14, R0 ;  /* 0x0000000e13127223 */ /* 0x000fc80000000000 */
[----:B------:R-:W-:-:S04]  /*0b80*/  FFMA R18, R15, R18, R14 ;  /* 0x000000120f127223 */ /* 0x000fc8000000000e */
[----:B------:R-:W-:-:S04]  /*0b90*/  FFMA R19, R19, R18, R0 ;  /* 0x0000001213137223 */ /* 0x000fc80000000000 */
[----:B------:R-:W-:-:S05]  /*0ba0*/  FFMA R0, R15, R19, R18 ;  /* 0x000000130f007223 */ /* 0x000fca0000000012 */
[----:B------:R-:W-:-:S04]  /*0bb0*/  SHF.R.U32.HI R13, RZ, 0x17, R0 ;  /* 0x00000017ff0d7819 */ /* 0x000fc80000011600 */
[----:B------:R-:W-:-:S05]  /*0bc0*/  LOP3.LUT R13, R13, 0xff, RZ, 0xc0, !PT ;  /* 0x000000ff0d0d7812 */ /* 0x000fca00078ec0ff */
[----:B------:R-:W-:-:S04]  /*0bd0*/  IMAD.IADD R16, R13, 0x1, R17 ;  /* 0x000000010d107824 */ /* 0x000fc800078e0211 */
[----:B------:R-:W-:-:S05]  /*0be0*/  VIADD R12, R16, 0xffffffff ;  /* 0xffffffff100c7836 */ /* 0x000fca0000000000 */
[----:B------:R-:W-:-:S13]  /*0bf0*/  ISETP.GE.U32.AND P0, PT, R12, 0xfe, PT ;  /* 0x000000fe0c00780c */ /* 0x000fda0003f06070 */
[----:B------:R-:W-:Y:S05]  /*0c00*/  @!P0 BRA `(.L_x_20) ;  /* 0x0000000000808947 */ /* 0x000fea0003800000 */
[----:B------:R-:W-:-:S13]  /*0c10*/  ISETP.GT.AND P0, PT, R16, 0xfe, PT ;  /* 0x000000fe1000780c */ /* 0x000fda0003f04270 */
[----:B------:R-:W-:Y:S05]  /*0c20*/  @P0 BRA `(.L_x_21) ;  /* 0x00000000006c0947 */ /* 0x000fea0003800000 */
[----:B------:R-:W-:-:S13]  /*0c30*/  ISETP.GE.AND P0, PT, R16, 0x1, PT ;  /* 0x000000011000780c */ /* 0x000fda0003f06270 */
[----:B------:R-:W-:Y:S05]  /*0c40*/  @P0 BRA `(.L_x_22) ;  /* 0x0000000000740947 */ /* 0x000fea0003800000 */
[----:B------:R-:W-:Y:S02]  /*0c50*/  ISETP.GE.AND P0, PT, R16, -0x18, PT ;  /* 0xffffffe81000780c */ /* 0x000fe40003f06270 */
[----:B------:R-:W-:-:S11]  /*0c60*/  LOP3.LUT R0, R0, 0x80000000, RZ, 0xc0, !PT ;  /* 0x8000000000007812 */ /* 0x000fd600078ec0ff */
[----:B------:R-:W-:Y:S05]  /*0c70*/  @!P0 BRA `(.L_x_22) ;  /* 0x0000000000688947 */ /* 0x000fea0003800000 */
[CCC-:B------:R-:W-:Y:S01]  /*0c80*/  FFMA.RZ R12, R15.reuse, R19.reuse, R18.reuse ;  /* 0x000000130f0c7223 */ /* 0x1c0fe2000000c012 */
[C---:B------:R-:W-:Y:S01]  /*0c90*/  VIADD R14, R16.reuse, 0x20 ;  /* 0x00000020100e7836 */ /* 0x040fe20000000000 */
[C---:B------:R-:W-:Y:S02]  /*0ca0*/  ISETP.NE.AND P2, PT, R16.reuse, RZ, PT ;  /* 0x000000ff1000720c */ /* 0x040fe40003f45270 */
[----:B------:R-:W-:Y:S02]  /*0cb0*/  ISETP.NE.AND P1, PT, R16, RZ, PT ;  /* 0x000000ff1000720c */ /* 0x000fe40003f25270 */
[----:B------:R-:W-:Y:S01]  /*0cc0*/  LOP3.LUT R13, R12, 0x7fffff, RZ, 0xc0, !PT ;  /* 0x007fffff0c0d7812 */ /* 0x000fe200078ec0ff */
[CCC-:B------:R-:W-:Y:S01]  /*0cd0*/  FFMA.RP R12, R15.reuse, R19.reuse, R18.reuse ;  /* 0x000000130f0c7223 */ /* 0x1c0fe20000008012 */
[----:B------:R-:W-:Y:S01]  /*0ce0*/  FFMA.RM R15, R15, R19, R18 ;  /* 0x000000130f0f7223 */ /* 0x000fe20000004012 */
[----:B------:R-:W-:Y:S02]  /*0cf0*/  IADD3 R16, PT, PT, -R16, RZ, RZ ;  /* 0x000000ff10107210 */ /* 0x000fe40007ffe1ff */
[----:B------:R-:W-:-:S02]  /*0d00*/  LOP3.LUT R13, R13, 0x800000, RZ, 0xfc, !PT ;  /* 0x008000000d0d7812 */ /* 0x000fc400078efcff */
[----:B------:R-:W-:Y:S02]  /*0d10*/  FSETP.NEU.FTZ.AND P0, PT, R12, R15, PT ;  /* 0x0000000f0c00720b */ /* 0x000fe40003f1d000 */
[----:B------:R-:W-:Y:S02]  /*0d20*/  SHF.L.U32 R14, R13, R14, RZ ;  /* 0x0000000e0d0e7219 */ /* 0x000fe400000006ff */
[----:B------:R-:W-:Y:S02]  /*0d30*/  SEL R12, R16, RZ, P2 ;  /* 0x000000ff100c7207 */ /* 0x000fe40001000000 */
[----:B------:R-:W-:Y:S02]  /*0d40*/  ISETP.NE.AND P1, PT, R14, RZ, P1 ;  /* 0x000000ff0e00720c */ /* 0x000fe40000f25270 */
[----:B------:R-:W-:Y:S02]  /*0d50*/  SHF.R.U32.HI R12, RZ, R12, R13 ;  /* 0x0000000cff0c7219 */ /* 0x000fe4000001160d */
[----:B------:R-:W-:-:S02]  /*0d60*/  PLOP3.LUT P0, PT, P0, P1, PT, 0xf8, 0x8f ;  /* 0x00000000008f781c */ /* 0x000fc40000703f70 */
[----:B------:R-:W-:Y:S02]  /*0d70*/  SHF.R.U32.HI R14, RZ, 0x1, R12 ;  /* 0x00000001ff0e7819 */ /* 0x000fe4000001160c */
[----:B------:R-:W-:-:S04]  /*0d80*/  SEL R13, RZ, 0x1, !P0 ;  /* 0x00000001ff0d7807 */ /* 0x000fc80004000000 */
[----:B------:R-:W-:-:S04]  /*0d90*/  LOP3.LUT R13, R13, 0x1, R14, 0xf8, !PT ;  /* 0x000000010d0d7812 */ /* 0x000fc800078ef80e */
[----:B------:R-:W-:-:S05]  /*0da0*/  LOP3.LUT R13, R13, R12, RZ, 0xc0, !PT ;  /* 0x0000000c0d0d7212 */ /* 0x000fca00078ec0ff */
[----:B------:R-:W-:-:S05]  /*0db0*/  IMAD.IADD R13, R14, 0x1, R13 ;  /* 0x000000010e0d7824 */ /* 0x000fca00078e020d */
[----:B------:R-:W-:Y:S01]  /*0dc0*/  LOP3.LUT R0, R13, R0, RZ, 0xfc, !PT ;  /* 0x000000000d007212 */ /* 0x000fe200078efcff */
[----:B------:R-:W-:Y:S06]  /*0dd0*/  BRA `(.L_x_22) ;  /* 0x0000000000107947 */ /* 0x000fec0003800000 */
.L_x_21:
[----:B------:R-:W-:-:S04]  /*0de0*/  LOP3.LUT R0, R0, 0x80000000, RZ, 0xc0, !PT ;  /* 0x8000000000007812 */ /* 0x000fc800078ec0ff */
[----:B------:R-:W-:Y:S01]  /*0df0*/  LOP3.LUT R0, R0, 0x7f800000, RZ, 0xfc, !PT ;  /* 0x7f80000000007812 */ /* 0x000fe200078efcff */
[----:B------:R-:W-:Y:S06]  /*0e00*/  BRA `(.L_x_22) ;  /* 0x0000000000047947 */ /* 0x000fec0003800000 */
.L_x_20:
[----:B------:R-:W-:-:S07]  /*0e10*/  IMAD R0, R17, 0x800000, R0 ;  /* 0x0080000011007824 */ /* 0x000fce00078e0200 */
.L_x_22:
[----:B------:R-:W-:Y:S05]  /*0e20*/  BSYNC.RECONVERGENT B2 ;  /* 0x0000000000027941 */ /* 0x000fea0003800200 */
.L_x_19:
[----:B------:R-:W-:Y:S05]  /*0e30*/  BRA `(.L_x_23) ;  /* 0x0000000000207947 */ /* 0x000fea0003800000 */
.L_x_18:
[----:B------:R-:W-:-:S04]  /*0e40*/  LOP3.LUT R0, R15, 0x80000000, R14, 0x48, !PT ;  /* 0x800000000f007812 */ /* 0x000fc800078e480e */
[----:B------:R-:W-:Y:S01]  /*0e50*/  LOP3.LUT R0, R0, 0x7f800000, RZ, 0xfc, !PT ;  /* 0x7f80000000007812 */ /* 0x000fe200078efcff */
[----:B------:R-:W-:Y:S06]  /*0e60*/  BRA `(.L_x_23) ;  /* 0x0000000000147947 */ /* 0x000fec0003800000 */
.L_x_17:
[----:B------:R-:W-:Y:S01]  /*0e70*/  LOP3.LUT R0, R15, 0x80000000, R14, 0x48, !PT ;  /* 0x800000000f007812 */ /* 0x000fe200078e480e */
[----:B------:R-:W-:Y:S06]  /*0e80*/  BRA `(.L_x_23) ;  /* 0x00000000000c7947 */ /* 0x000fec0003800000 */
.L_x_16:
[----:B------:R-:W0:Y:S01]  /*0e90*/  MUFU.RSQ R0, -QNAN ;  /* 0xffc0000000007908 */ /* 0x000e220000001400 */
[----:B------:R-:W-:Y:S05]  /*0ea0*/  BRA `(.L_x_23) ;  /* 0x0000000000047947 */ /* 0x000fea0003800000 */
.L_x_15:
[----:B------:R-:W-:-:S07]  /*0eb0*/  FADD.FTZ R0, R0, R3 ;  /* 0x0000000300007221 */ /* 0x000fce0000010000 */
.L_x_23:
[----:B------:R-:W-:Y:S05]  /*0ec0*/  BSYNC.RECONVERGENT B1 ;  /* 0x0000000000017941 */ /* 0x000fea0003800200 */
.L_x_13:
[----:B------:R-:W-:Y:S01]  /*0ed0*/  MOV R12, R10 ;  /* 0x0000000a000c7202 */ /* 0x000fe20000000f00 */
[----:B------:R-:W-:-:S04]  /*0ee0*/  IMAD.MOV.U32 R13, RZ, RZ, 0x0 ;  /* 0x00000000ff0d7424 */ /* 0x000fc800078e00ff */
[----:B0-----:R-:W-:Y:S05]  /*0ef0*/  RET.REL.NODEC R12 `(_Z22softMaxDeviceSharedMemPfS_ii) ;  /* 0xfffffff00c407950 */ /* 0x001fea0003c3ffff */
.L_x_24:
[----:B------:R-:W-:-:S00]  /*0f00*/  BRA `(.L_x_24) ;  /* 0xfffffffc00fc7947 */ /* 0x000fc0000383ffff */
[----:B------:R-:W-:-:S00]  /*0f10*/  NOP ;  /* 0x0000000000007918 */ /* 0x000fc00000000000 */
        /* <DEDUP_REMOVED lines=14> */
.L_x_84:


//--------------------- .text._Z13softMaxDevicePfS_ii --------------------------
	.section	.text._Z13softMaxDevicePfS_ii,"ax",@progbits
	.align	128
        .global         _Z13softMaxDevicePfS_ii
        .type           _Z13softMaxDevicePfS_ii,@function
        .size           _Z13softMaxDevicePfS_ii,(.L_x_85 - _Z13softMaxDevicePfS_ii)
        .other          _Z13softMaxDevicePfS_ii,@"STO_CUDA_ENTRY STV_DEFAULT"
_Z13softMaxDevicePfS_ii:
.text._Z13softMaxDevicePfS_ii:
[----:B------:R-:W-:Y:S01]  /*0000*/  LDC R1, c[0x0][0x37c] ;  /* 0x0000df00ff017b82 */ /* 0x000fe20000000800 */
[----:B------:R-:W0:Y:S07]  /*0010*/  S2R R0, SR_TID.X ;  /* 0x0000000000007919 */ /* 0x000e2e0000002100 */
[----:B------:R-:W0:Y:S01]  /*0020*/  S2UR UR4, SR_CTAID.X ;  /* 0x00000000000479c3 */ /* 0x000e220000002500 */
[----:B------:R-:W1:Y:S07]  /*0030*/  LDCU UR5, c[0x0][0x390] ;  /* 0x00007200ff0577ac */ /* 0x000e6e0008000800 */
[----:B------:R-:W0:Y:S02]  /*0040*/  LDC R5, c[0x0][0x360] ;  /* 0x0000d800ff057b82 */ /* 0x000e240000000800 */
[----:B0-----:R-:W-:-:S05]  /*0050*/  IMAD R5, R5, UR4, R0 ;  /* 0x0000000405057c24 */ /* 0x001fca000f8e0200 */
[----:B-1----:R-:W-:-:S13]  /*0060*/  ISETP.GE.AND P0, PT, R5, UR5, PT ;  /* 0x0000000505007c0c */ /* 0x002fda000bf06270 */
[----:B------:R-:W-:Y:S05]  /*0070*/  @P0 EXIT ;  /* 0x000000000000094d */ /* 0x000fea0003800000 */
[----:B------:R-:W0:Y:S01]  /*0080*/  LDCU UR5, c[0x0][0x394] ;  /* 0x00007280ff0577ac */ /* 0x000e220008000800 */
[----:B------:R-:W-:Y:S01]  /*0090*/  MOV R4, 0xff800000 ;  /* 0xff80000000047802 */ /* 0x000fe20000000f00 */
[----:B------:R-:W1:Y:S01]  /*00a0*/  LDCU.64 UR10, c[0x0][0x358] ;  /* 0x00006b00ff0a77ac */ /* 0x000e620008000a00 */
[----:B0-----:R-:W-:-:S09]  /*00b0*/  UISETP.GE.AND UP0, UPT, UR5, 0x1, UPT ;  /* 0x000000010500788c */ /* 0x001fd2000bf06270 */
[----:B-1----:R-:W-:Y:S05]  /*00c0*/  BRA.U !UP0, `(.L_x_25) ;  /* 0x0000000908207547 */ /* 0x002fea000b800000 */
[----:B------:R-:W-:Y:S02]  /*00d0*/  UISETP.GE.U32.AND UP1, UPT, UR5, 0x10, UPT ;  /* 0x000000100500788c */ /* 0x000fe4000bf26070 */
[----:B------:R-:W-:Y:S01]  /*00e0*/  IMAD R0, R5, UR5, RZ ;  /* 0x0000000505007c24 */ /* 0x000fe2000f8e02ff */
[----:B------:R-:W-:Y:S01]  /*00f0*/  ULOP3.LUT UR8, UR5, 0xf, URZ, 0xc0, !UPT ;  /* 0x0000000f05087892 */ /* 0x000fe2000f8ec0ff */
[----:B------:R-:W-:Y:S01]  /*0100*/  MOV R4, 0xff800000 ;  /* 0xff80000000047802 */ /* 0x000fe20000000f00 */
[----:B------:R-:W-:Y:S02]  /*0110*/  UMOV UR4, URZ ;  /* 0x000000ff00047c82 */ /* 0x000fe40008000000 */
[----:B------:R-:W-:Y:S02]  /*0120*/  UISETP.NE.AND UP0, UPT, UR8, URZ, UPT ;  /* 0x000000ff0800728c */ /* 0x000fe4000bf05270 */
[----:B------:R-:W-:Y:S09]  /*0130*/  BRA.U !UP1, `(.L_x_26) ;  /* 0x0000000109f87547 */ /* 0x000ff2000b800000 */
[----:B------:R-:W0:Y:S01]  /*0140*/  LDCU.64 UR6, c[0x0][0x380] ;  /* 0x00007000ff0677ac */ /* 0x000e220008000a00 */
[----:B------:R-:W-:Y:S02]  /*0150*/  MOV R4, 0xff800000 ;  /* 0xff80000000047802 */ /* 0x000fe40000000f00 */
[----:B------:R-:W-:Y:S01]  /*0160*/  MOV R6, R0 ;  /* 0x0000000000067202 */ /* 0x000fe20000000f00 */
[----:B------:R-:W-:-:S04]  /*0170*/  ULOP3.LUT UR4, UR5, 0x7ffffff0, URZ, 0xc0, !UPT ;  /* 0x7ffffff005047892 */ /* 0x000fc8000f8ec0ff */
[----:B------:R-:W-:Y:S02]  /*0180*/  UIADD3 UR9, UPT, UPT, -UR4, URZ, URZ ;  /* 0x000000ff04097290 */ /* 0x000fe4000fffe1ff */
[----:B0-----:R-:W-:-:S04]  /*0190*/  UIADD3 UR5, UP1, UPT, UR6, 0x20, URZ ;  /* 0x0000002006057890 */ /* 0x001fc8000ff3e0ff */
[----:B------:R-:W-:-:S12]  /*01a0*/  UIADD3.X UR6, UPT, UPT, URZ, UR7, URZ, UP1, !UPT ;  /* 0x00000007ff067290 */ /* 0x000fd80008ffe4ff */
.L_x_27:
[----:B------:R-:W-:Y:S02]  /*01b0*/  MOV R2, UR5 ;  /* 0x0000000500027c02 */ /* 0x000fe40008000f00 */
[----:B------:R-:W-:-:S03]  /*01c0*/  MOV R3, UR6 ;  /* 0x0000000600037c02 */ /* 0x000fc60008000f00 */
[----:B------:R-:W-:-:S05]  /*01d0*/  IMAD.WIDE R2, R6, 0x4, R2 ;  /* 0x0000000406027825 */ /* 0x000fca00078e0202 */
[----:B------:R-:W2:Y:S04]  /*01e0*/  LDG.E R15, desc[UR10][R2.64+-0x20] ;  /* 0xffffe00a020f7981 */ /* 0x000ea8000c1e1900 */
[----:B------:R-:W3:Y:S04]  /*01f0*/  LDG.E R17, desc[UR10][R2.64+-0x1c] ;  /* 0xffffe40a02117981 */ /* 0x000ee8000c1e1900 */
[----:B------:R-:W4:Y:S04]  /*0200*/  LDG.E R19, desc[UR10][R2.64+-0x18] ;  /* 0xffffe80a02137981 */ /* 0x000f28000c1e1900 */
[----:B------:R-:W5:Y:S04]  /*0210*/  LDG.E R21, desc[UR10][R2.64+-0x14] ;  /* 0xffffec0a02157981 */ /* 0x000f68000c1e1900 */
        /* <DEDUP_REMOVED lines=11> */
[----:B------:R-:W5:Y:S01]  /*02d0*/  LDG.E R14, desc[UR10][R2.64+0x1c] ;  /* 0x00001c0a020e7981 */ /* 0x000f62000c1e1900 */
[----:B------:R-:W-:Y:S01]  /*02e0*/  UIADD3 UR9, UPT, UPT, UR9, 0x10, URZ ;  /* 0x0000001009097890 */ /* 0x000fe2000fffe0ff */
[----:B------:R-:W-:-:S03]  /*02f0*/  IADD3 R6, PT, PT, R6, 0x10, RZ ;  /* 0x0000001006067810 */ /* 0x000fc60007ffe0ff */
[----:B------:R-:W-:Y:S01]  /*0300*/  UISETP.NE.AND UP1, UPT, UR9, URZ, UPT ;  /* 0x000000ff0900728c */ /* 0x000fe2000bf25270 */
[----:B--2---:R-:W-:-:S04]  /*0310*/  FSETP.GT.AND P0, PT, R15, R4, PT ;  /* 0x000000040f00720b */ /* 0x004fc80003f04000 */
[----:B------:R-:W-:-:S04]  /*0320*/  FSEL R4, R15, R4, P0 ;  /* 0x000000040f047208 */ /* 0x000fc80000000000 */
[----:B---3--:R-:W-:-:S04]  /*0330*/  FSETP.GT.AND P0, PT, R17, R4, PT ;  /* 0x000000041100720b */ /* 0x008fc80003f04000 */
[----:B------:R-:W-:-:S04]  /*0340*/  FSEL R4, R17, R4, P0 ;  /* 0x0000000411047208 */ /* 0x000fc80000000000 */
[----:B----4-:R-:W-:-:S04]  /*0350*/  FSETP.GT.AND P0, PT, R19, R4, PT ;  /* 0x000000041300720b */ /* 0x010fc80003f04000 */
[----:B------:R-:W-:-:S04]  /*0360*/  FSEL R4, R19, R4, P0 ;  /* 0x0000000413047208 */ /* 0x000fc80000000000 */
[----:B-----5:R-:W-:-:S04]  /*0370*/  FSETP.GT.AND P0, PT, R21, R4, PT ;  /* 0x000000041500720b */ /* 0x020fc80003f04000 */
[----:B------:R-:W-:-:S04]  /*0380*/  FSEL R4, R21, R4, P0 ;  /* 0x0000000415047208 */ /* 0x000fc80000000000 */
[----:B------:R-:W-:-:S04]  /*0390*/  FSETP.GT.AND P0, PT, R23, R4, PT ;  /* 0x000000041700720b */ /* 0x000fc80003f04000 */
        /* <DEDUP_REMOVED lines=22> */
[----:B------:R-:W-:Y:S01]  /*0500*/  FSEL R4, R14, R7, P0 ;  /* 0x000000070e047208 */ /* 0x000fe20000000000 */
[----:B------:R-:W-:Y:S08]  /*0510*/  BRA.U UP1, `(.L_x_27) ;  /* 0xfffffffd01247547 */ /* 0x000ff0000b83ffff */
.L_x_26:
[----:B------:R-:W-:Y:S05]  /*0520*/  BRA.U !UP0, `(.L_x_25) ;  /* 0x0000000508087547 */ /* 0x000fea000b800000 */
[----:B------:R-:W0:Y:S01]  /*0530*/  LDCU UR5, c[0x0][0x394] ;  /* 0x00007280ff0577ac */ /* 0x000e220008000800 */
[----:B------:R-:W-:Y:S02]  /*0540*/  UISETP.GE.U32.AND UP0, UPT, UR8, 0x8, UPT ;  /* 0x000000080800788c */ /* 0x000fe4000bf06070 */
[----:B0-----:R-:W-:-:S04]  /*0550*/  ULOP3.LUT UR6, UR5, 0x7, URZ, 0xc0, !UPT ;  /* 0x0000000705067892 */ /* 0x001fc8000f8ec0ff */
[----:B------:R-:W-:-:S03]  /*0560*/  UISETP.NE.AND UP1, UPT, UR6, URZ, UPT ;  /* 0x000000ff0600728c */ /* 0x000fc6000bf25270 */
[----:B------:R-:W-:Y:S08]  /*0570*/  BRA.U !UP0, `(.L_x_28) ;  /* 0x0000000108707547 */ /* 0x000ff0000b800000 */
[----:B------:R-:W0:Y:S01]  /*0580*/  LDC.64 R2, c[0x0][0x380] ;  /* 0x0000e000ff027b82 */ /* 0x000e220000000a00 */
[----:B------:R-:W-:-:S05]  /*0590*/  IADD3 R7, PT, PT, R0, UR4, RZ ;  /* 0x0000000400077c10 */ /* 0x000fca000fffe0ff */
[----:B0-----:R-:W-:-:S05]  /*05a0*/  IMAD.WIDE R2, R7, 0x4, R2 ;  /* 0x0000000407027825 */ /* 0x001fca00078e0202 */
[----:B------:R-:W2:Y:S04]  /*05b0*/  LDG.E R7, desc[UR10][R2.64] ;  /* 0x0000000a02077981 */ /* 0x000ea8000c1e1900 */
[----:B------:R-:W3:Y:S04]  /*05c0*/  LDG.E R9, desc[UR10][R2.64+0x4] ;  /* 0x0000040a02097981 */ /* 0x000ee8000c1e1900 */
[----:B------:R-:W4:Y:S04]  /*05d0*/  LDG.E R11, desc[UR10][R2.64+0x8] ;  /* 0x0000080a020b7981 */ /* 0x000f28000c1e1900 */
[----:B------:R-:W5:Y:S04]  /*05e0*/  LDG.E R13, desc[UR10][R2.64+0xc] ;  /* 0x00000c0a020d7981 */ /* 0x000f68000c1e1900 */
[----:B------:R-:W5:Y:S04]  /*05f0*/  LDG.E R15, desc[UR10][R2.64+0x10] ;  /* 0x0000100a020f7981 */ /* 0x000f68000c1e1900 */
[----:B------:R-:W5:Y:S04]  /*0600*/  LDG.E R17, desc[UR10][R2.64+0x14] ;  /* 0x0000140a02117981 */ /* 0x000f68000c1e1900 */
[----:B------:R-:W5:Y:S04]  /*0610*/  LDG.E R19, desc[UR10][R2.64+0x18] ;  /* 0x0000180a02137981 */ /* 0x000f68000c1e1900 */
[----:B------:R-:W5:Y:S01]  /*0620*/  LDG.E R21, desc[UR10][R2.64+0x1c] ;  /* 0x00001c0a02157981 */ /* 0x000f62000c1e1900 */
[----:B------:R-:W-:Y:S01]  /*0630*/  UIADD3 UR4, UPT, UPT, UR4, 0x8, URZ ;  /* 0x0000000804047890 */ /* 0x000fe2000fffe0ff */
        /* <DEDUP_REMOVED lines=15> */
[----:B------:R-:W-:-:S09]  /*0730*/  FSEL R4, R21, R4, P0 ;  /* 0x0000000415047208 */ /* 0x000fd20000000000 */
.L_x_28:
[----:B------:R-:W-:Y:S05]  /*0740*/  BRA.U !UP1, `(.L_x_25) ;  /* 0x0000000109807547 */ /* 0x000fea000b800000 */
[----:B------:R-:W-:Y:S02]  /*0750*/  UISETP.GE.U32.AND UP0, UPT, UR6, 0x4, UPT ;  /* 0x000000040600788c */ /* 0x000fe4000bf06070 */
[----:B------:R-:W-:-:S04]  /*0760*/  ULOP3.LUT UR5, UR5, 0x3, URZ, 0xc0, !UPT ;  /* 0x0000000305057892 */ /* 0x000fc8000f8ec0ff */
        /* <DEDUP_REMOVED lines=17> */
[----:B------:R-:W-:-:S09]  /*0880*/  FSEL R4, R13, R4, P0 ;  /* 0x000000040d047208 */ /* 0x000fd20000000000 */
.L_x_29:
[----:B------:R-:W-:Y:S05]  /*0890*/  BRA.U !UP1, `(.L_x_25) ;  /* 0x00000001092c7547 */ /* 0x000fea000b800000 */
[----:B------:R-:W0:Y:S01]  /*08a0*/  LDC.64 R6, c[0x0][0x380] ;  /* 0x0000e000ff067b82 */ /* 0x000e220000000a00 */
[----:B------:R-:W-:Y:S01]  /*08b0*/  IADD3 R9, PT, PT, R0, UR4, RZ ;  /* 0x0000000400097c10 */ /* 0x000fe2000fffe0ff */
[----:B------:R-:W-:-:S12]  /*08c0*/  UIADD3 UR5, UPT, UPT, -UR5, URZ, URZ ;  /* 0x000000ff05057290 */ /* 0x000fd8000fffe1ff */
.L_x_30:
[----:B0-----:R-:W-:-:S06]  /*08d0*/  IMAD.WIDE R2, R9, 0x4, R6 ;  /* 0x0000000409027825 */ /* 0x001fcc00078e0206 */
[----:B------:R-:W2:Y:S01]  /*08e0*/  LDG.E R3, desc[UR10][R2.64] ;  /* 0x0000000a02037981 */ /* 0x000ea2000c1e1900 */
[----:B------:R-:W-:Y:S01]  /*08f0*/  UIADD3 UR5, UPT, UPT, UR5, 0x1, URZ ;  /* 0x0000000105057890 */ /* 0x000fe2000fffe0ff */
[----:B------:R-:W-:-:S03]  /*0900*/  IADD3 R9, PT, PT, R9, 0x1, RZ ;  /* 0x0000000109097810 */ /* 0x000fc60007ffe0ff */
[----:B------:R-:W-:Y:S01]  /*0910*/  UISETP.NE.AND UP0, UPT, UR5, URZ, UPT ;  /* 0x000000ff0500728c */ /* 0x000fe2000bf05270 */
[----:B--2---:R-:W-:-:S04]  /*0920*/  FSETP.GT.AND P0, PT, R3, R4, PT ;  /* 0x000000040300720b */ /* 0x004fc80003f04000 */
[----:B------:R-:W-:-:S04]  /*0930*/  FSEL R4, R3, R4, P0 ;  /* 0x0000000403047208 */ /* 0x000fc80000000000 */
[----:B------:R-:W-:Y:S05]  /*0940*/  BRA.U UP0, `(.L_x_30) ;  /* 0xfffffffd00e07547 */ /* 0x000fea000b83ffff */
.L_x_25:
[----:B------:R-:W0:Y:S01]  /*0950*/  LDCU UR5, c[0x0][0x394] ;  /* 0x00007280ff0577ac */ /* 0x000e220008000800 */
[----:B------:R-:W-:Y:S01]  /*0960*/  HFMA2 R3, -RZ, RZ, 0, 0 ;  /* 0x00000000ff037431 */ /* 0x000fe200000001ff */
[----:B0-----:R-:W-:-:S09]  /*0970*/  UISETP.GE.AND UP0, UPT, UR5, 0x1, UPT ;  /* 0x000000010500788c */ /* 0x001fd2000bf06270 */
[----:B------:R-:W-:Y:S05]  /*0980*/  BRA.U !UP0, `(.L_x_31) ;  /* 0x0000000d08287547 */ /* 0x000fea000b800000 */
[----:B------:R-:W-:Y:S02]  /*0990*/  UISETP.GE.U32.AND UP1, UPT, UR5, 0x8, UPT ;  /* 0x000000080500788c */ /* 0x000fe4000bf26070 */
[----:B------:R-:W-:Y:S01]  /*09a0*/  IMAD R0, R5, UR5, RZ ;  /* 0x0000000505007c24 */ /* 0x000fe2000f8e02ff */
[----:B------:R-:W-:Y:S01]  /*09b0*/  ULOP3.LUT UR9, UR5, 0x7, URZ, 0xc0, !UPT ;  /* 0x0000000705097892 */ /* 0x000fe2000f8ec0ff */
[----:B------:R-:W-:Y:S01]  /*09c0*/  MOV R3, RZ ;  /* 0x000000ff00037202 */ /* 0x000fe20000000f00 */
[----:B------:R-:W-:Y:S02]  /*09d0*/  UMOV UR4, URZ ;  /* 0x000000ff00047c82 */ /* 0x000fe40008000000 */
[----:B------:R-:W-:Y:S02]  /*09e0*/  UISETP.NE.AND UP0, UPT, UR9, URZ, UPT ;  /* 0x000000ff0900728c */ /* 0x000fe4000bf05270 */
[----:B------:R-:W-:Y:S09]  /*09f0*/  BRA.U !UP1, `(.L_x_32) ;  /* 0x0000000509807547 */ /* 0x000ff2000b800000 */
[----:B------:R-:W0:Y:S01]  /*0a00*/  LDCU.64 UR6, c[0x0][0x380] ;  /* 0x00007000ff0677ac */ /* 0x000e220008000a00 */
[----:B------:R-:W-:Y:S02]  /*0a10*/  MOV R3, RZ ;  /* 0x000000ff00037202 */ /* 0x000fe40000000f00 */
[----:B------:R-:W-:Y:S01]  /*0a20*/  MOV R2, R0 ;  /* 0x0000000000027202 */ /* 0x000fe20000000f00 */
[----:B------:R-:W-:-:S04]  /*0a30*/  ULOP3.LUT UR4, UR5, 0x7ffffff8, URZ, 0xc0, !UPT ;  /* 0x7ffffff805047892 */ /* 0x000fc8000f8ec0ff */
[----:B------:R-:W-:Y:S02]  /*0a40*/  UIADD3 UR8, UPT, UPT, -UR4, URZ, URZ ;  /* 0x000000ff04087290 */ /* 0x000fe4000fffe1ff */
[----:B0-----:R-:W-:-:S04]  /*0a50*/  UIADD3 UR5, UP1, UPT, UR6, 0x10, URZ ;  /* 0x0000001006057890 */ /* 0x001fc8000ff3e0ff */
[----:B------:R-:W-:-:S12]  /*0a60*/  UIADD3.X UR6, UPT, UPT, URZ, UR7, URZ, UP1, !UPT ;  /* 0x00000007ff067290 */ /* 0x000fd80008ffe4ff */
.L_x_33:
        /* <DEDUP_REMOVED lines=10> */
[----:B------:R5:W5:Y:S01]  /*0b10*/  LDG.E R15, desc[UR10][R22.64+0xc] ;  /* 0x00000c0a160f7981 */ /* 0x000b62000c1e1900 */
[----:B------:R-:W-:Y:S01]  /*0b20*/  HFMA2 R8, -RZ, RZ, 0.96630859375, -0.0022525787353515625 ;  /* 0x3bbb989dff087431 */ /* 0x000fe200000001ff */
[----:B------:R-:W-:Y:S01]  /*0b30*/  MOV R10, 0x437c0000 ;  /* 0x437c0000000a7802 */ /* 0x000fe20000000f00 */
[----:B------:R-:W-:Y:S01]  /*0b40*/  UIADD3 UR8, UPT, UPT, UR8, 0x8, URZ ;  /* 0x0000000808087890 */ /* 0x000fe2000fffe0ff */
[----:B------:R-:W-:-:S03]  /*0b50*/  IADD3 R2, PT, PT, R2, 0x8, RZ ;  /* 0x0000000802027810 */ /* 0x000fc60007ffe0ff */
[----:B------:R-:W-:Y:S01]  /*0b60*/  UISETP.NE.AND UP1, UPT, UR8, URZ, UPT ;  /* 0x000000ff0800728c */ /* 0x000fe2000bf25270 */
[----:B--2---:R-:W-:-:S04]  /*0b70*/  FADD R7, R7, -R4 ;  /* 0x8000000407077221 */ /* 0x004fc80000000000 */
[----:B------:R-:W-:Y:S01]  /*0b80*/  FFMA.SAT R9, R7, R8, 0.5 ;  /* 0x3f00000007097423 */ /* 0x000fe20000002008 */
[----:B---3--:R-:W-:-:S03]  /*0b90*/  FADD R13, R13, -R4 ;  /* 0x800000040d0d7221 */ /* 0x008fc60000000000 */
[----:B------:R-:W-:Y:S01]  /*0ba0*/  FFMA.RM R9, R9, R10, 12582913 ;  /* 0x4b40000109097423 */ /* 0x000fe2000000400a */
[----:B------:R-:W-:Y:S01]  /*0bb0*/  FFMA.SAT R25, R13, R8, 0.5 ;  /* 0x3f0000000d197423 */ /* 0x000fe20000002008 */
[--C-:B----4-:R-:W-:Y:S02]  /*0bc0*/  FADD R21, R21, -R4.reuse ;  /* 0x8000000415157221 */ /* 0x110fe40000000000 */
[----:B------:R-:W-:Y:S01]  /*0bd0*/  FADD R12, R9, -12583039 ;  /* 0xcb40007f090c7421 */ /* 0x000fe20000000000 */
[----:B-----5:R-:W-:Y:S01]  /*0be0*/  FADD R23, R27, -R4 ;  /* 0x800000041b177221 */ /* 0x020fe20000000000 */
[----:B------:R-:W-:Y:S01]  /*0bf0*/  FFMA.RM R6, R25, R10, 12582913 ;  /* 0x4b40000119067423 */ /* 0x000fe2000000400a */
[-C--:B------:R-:W-:Y:S01]  /*0c00*/  FFMA.SAT R25, R21, R8.reuse, 0.5 ;  /* 0x3f00000015197423 */ /* 0x080fe20000002008 */
[----:B------:R-:W-:Y:S01]  /*0c10*/  FFMA R12, R7, 1.4426950216293334961, -R12 ;  /* 0x3fb8aa3b070c7823 */ /* 0x000fe2000000080c */
[----:B------:R-:W-:Y:S01]  /*0c20*/  FFMA.SAT R27, R23, R8, 0.5 ;  /* 0x3f000000171b7423 */ /* 0x000fe20000002008 */
[----:B------:R-:W-:-:S02]  /*0c30*/  FADD R14, R6, -12583039 ;  /* 0xcb40007f060e7421 */ /* 0x000fc40000000000 */
[----:B------:R-:W-:Y:S01]  /*0c40*/  FFMA R12, R7, 1.925963033500011079e-08, R12 ;  /* 0x32a57060070c7823 */ /* 0x000fe2000000000c */
[-C--:B------:R-:W-:Y:S01]  /*0c50*/  FFMA.RM R7, R25, R10.reuse, 12582913 ;  /* 0x4b40000119077423 */ /* 0x080fe2000000400a */
[----:B------:R-:W-:Y:S01]  /*0c60*/  FADD R25, R11, -R4 ;  /* 0x800000040b197221 */ /* 0x000fe20000000000 */
[----:B------:R-:W-:Y:S01]  /*0c70*/  FFMA.RM R11, R27, R10, 12582913 ;  /* 0x4b4000011b0b7423 */ /* 0x000fe2000000400a */
[----:B------:R-:W-:Y:S01]  /*0c80*/  FFMA R14, R13, 1.4426950216293334961, -R14 ;  /* 0x3fb8aa3b0d0e7823 */ /* 0x000fe2000000080e */
[----:B------:R-:W-:Y:S01]  /*0c90*/  FADD R16, R7, -12583039 ;  /* 0xcb40007f07107421 */ /* 0x000fe20000000000 */
[----:B------:R-:W-:Y:S01]  /*0ca0*/  FFMA.SAT R29, R25, R8, 0.5 ;  /* 0x3f000000191d7423 */ /* 0x000fe20000002008 */
[----:B------:R-:W-:Y:S01]  /*0cb0*/  FADD R18, R11, -12583039 ;  /* 0xcb40007f0b127421 */ /* 0x000fe20000000000 */
[----:B------:R-:W-:Y:S01]  /*0cc0*/  FFMA R13, R13, 1.925963033500011079e-08, R14 ;  /* 0x32a570600d0d7823 */ /* 0x000fe2000000000e */
[----:B------:R-:W-:Y:S01]  /*0cd0*/  FADD R27, R19, -R4 ;  /* 0x80000004131b7221 */ /* 0x000fe20000000000 */
[----:B------:R-:W-:Y:S01]  /*0ce0*/  FFMA.RM R14, R29, R10, 12582913 ;  /* 0x4b4000011d0e7423 */ /* 0x000fe2000000400a */
[----:B------:R-:W-:Y:S01]  /*0cf0*/  FFMA R18, R23, 1.4426950216293334961, -R18 ;  /* 0x3fb8aa3b17127823 */ /* 0x000fe20000000812 */
[----:B------:R-:W0:Y:S01]  /*0d00*/  MUFU.EX2 R12, R12 ;  /* 0x0000000c000c7308 */ /* 0x000e220000000800 */
[----:B------:R-:W-:Y:S01]  /*0d10*/  FFMA R16, R21, 1.4426950216293334961, -R16 ;  /* 0x3fb8aa3b15107823 */ /* 0x000fe20000000810 */
[----:B------:R-:W-:Y:S01]  /*0d20*/  FADD R20, R14, -12583039 ;  /* 0xcb40007f0e147421 */ /* 0x000fe20000000000 */
[----:B------:R-:W-:Y:S01]  /*0d30*/  FFMA R18, R23, 1.925963033500011079e-08, R18 ;  /* 0x32a5706017127823 */ /* 0x000fe20000000012 */
[----:B------:R-:W-:Y:S01]  /*0d40*/  FFMA.SAT R19, R27, R8, 0.5 ;  /* 0x3f0000001b137423 */ /* 0x000fe20000002008 */
[----:B------:R-:W-:Y:S01]  /*0d50*/  FADD R23, R17, -R4 ;  /* 0x8000000411177221 */ /* 0x000fe20000000000 */
[----:B------:R-:W-:Y:S01]  /*0d60*/  FFMA R16, R21, 1.925963033500011079e-08, R16 ;  /* 0x32a5706015107823 */ /* 0x000fe20000000010 */
[----:B------:R-:W-:Y:S01]  /*0d70*/  FFMA R20, R25, 1.4426950216293334961, -R20 ;  /* 0x3fb8aa3b19147823 */ /* 0x000fe20000000814 */
[----:B------:R-:W-:Y:S01]  /*0d80*/  FFMA.RM R17, R19, R10, 12582913 ;  /* 0x4b40000113117423 */ /* 0x000fe2000000400a */
[----:B------:R-:W-:Y:S01]  /*0d90*/  FFMA.SAT R29, R23, R8, 0.5 ;  /* 0x3f000000171d7423 */ /* 0x000fe20000002008 */
[----:B------:R-:W-:Y:S01]  /*0da0*/  FADD R21, R15, -R4 ;  /* 0x800000040f157221 */ /* 0x000fe20000000000 */
[----:B------:R-:W1:Y:S01]  /*0db0*/  MUFU.EX2 R13, R13 ;  /* 0x0000000d000d7308 */ /* 0x000e620000000800 */
[----:B------:R-:W-:Y:S01]  /*0dc0*/  FFMA R19, R25, 1.925963033500011079e-08, R20 ;  /* 0x32a5706019137823 */ /* 0x000fe20000000014 */
[----:B------:R-:W-:Y:S01]  /*0dd0*/  FADD R22, R17, -12583039 ;  /* 0xcb40007f11167421 */ /* 0x000fe20000000000 */
[----:B------:R-:W-:Y:S01]  /*0de0*/  FFMA.RM R15, R29, R10, 12582913 ;  /* 0x4b4000011d0f7423 */ /* 0x000fe2000000400a */
[----:B------:R-:W-:Y:S01]  /*0df0*/  FFMA.SAT R25, R21, R8, 0.5 ;  /* 0x3f00000015197423 */ /* 0x000fe20000002008 */
[----:B------:R-:W-:Y:S01]  /*0e00*/  SHF.L.U32 R20, R9, 0x17, RZ ;  /* 0x0000001709147819 */ /* 0x000fe200000006ff */
[----:B------:R-:W-:Y:S01]  /*0e10*/  FFMA R22, R27, 1.4426950216293334961, -R22 ;  /* 0x3fb8aa3b1b167823 */ /* 0x000fe20000000816 */
[----:B------:R-:W-:Y:S01]  /*0e20*/  FADD R24, R15, -12583039 ;  /* 0xcb40007f0f187421 */ /* 0x000fe20000000000 */
[----:B------:R-:W2:Y:S01]  /*0e30*/  MUFU.EX2 R16, R16 ;  /* 0x0000001000107308 */ /* 0x000ea20000000800 */
[----:B------:R-:W-:Y:S01]  /*0e40*/  FFMA.RM R10, R25, R10, 12582913 ;  /* 0x4b400001190a7423 */ /* 0x000fe2000000400a */
[----:B0-----:R-:W-:Y:S01]  /*0e50*/  FFMA R12, R20, R12, R3 ;  /* 0x0000000c140c7223 */ /* 0x001fe20000000003 */
[----:B------:R-:W-:Y:S01]  /*0e60*/  FFMA R8, R27, 1.925963033500011079e-08, R22 ;  /* 0x32a570601b087823 */ /* 0x000fe20000000016 */
[----:B------:R-:W-:Y:S01]  /*0e70*/  FFMA R24, R23, 1.4426950216293334961, -R24 ;  /* 0x3fb8aa3b17187823 */ /* 0x000fe20000000818 */
[----:B------:R-:W-:Y:S01]  /*0e80*/  FADD R20, R10, -12583039 ;  /* 0xcb40007f0a147421 */ /* 0x000fe20000000000 */
[----:B------:R-:W-:-:S02]  /*0e90*/  SHF.L.U32 R9, R6, 0x17, RZ ;  /* 0x0000001706097819 */ /* 0x000fc400000006ff */
[----:B------:R-:W0:Y:S01]  /*0ea0*/  MUFU.EX2 R18, R18 ;  /* 0x0000001200127308 */ /* 0x000e220000000800 */
[----:B------:R-:W-:Y:S01]  /*0eb0*/  FFMA R24, R23, 1.925963033500011079e-08, R24 ;  /* 0x32a5706017187823 */ /* 0x000fe20000000018 */
[----:B------:R-:W-:Y:S01]  /*0ec0*/  FFMA R20, R21, 1.4426950216293334961, -R20 ;  /* 0x3fb8aa3b15147823 */ /* 0x000fe20000000814 */
[----:B------:R-:W-:Y:S01]  /*0ed0*/  SHF.L.U32 R6, R7, 0x17, RZ ;  /* 0x0000001707067819 */ /* 0x000fe200000006ff */
[----:B-1----:R-:W-:Y:S01]  /*0ee0*/  FFMA R9, R9, R13, R12 ;  /* 0x0000000d09097223 */ /* 0x002fe2000000000c */
[----:B------:R-:W-:Y:S01]  /*0ef0*/  SHF.L.U32 R12, R11, 0x17, RZ ;  /* 0x000000170b0c7819 */ /* 0x000fe200000006ff */
[----:B------:R-:W-:Y:S01]  /*0f00*/  FFMA R20, R21, 1.925963033500011079e-08, R20 ;  /* 0x32a5706015147823 */ /* 0x000fe20000000014 */
[----:B------:R-:W-:Y:S01]  /*0f10*/  SHF.L.U32 R3, R14, 0x17, RZ ;  /* 0x000000170e037819 */ /* 0x000fe200000006ff */
[----:B------:R-:W1:Y:S01]  /*0f20*/  MUFU.EX2 R19, R19 ;  /* 0x0000001300137308 */ /* 0x000e620000000800 */
[----:B--2---:R-:W-:Y:S01]  /*0f30*/  FFMA R9, R6, R16, R9 ;  /* 0x0000001006097223 */ /* 0x004fe20000000009 */
[----:B------:R-:W-:-:S02]  /*0f40*/  SHF.L.U32 R6, R17, 0x17, RZ ;  /* 0x0000001711067819 */ /* 0x000fc400000006ff */
[----:B------:R-:W-:-:S04]  /*0f50*/  SHF.L.U32 R10, R10, 0x17, RZ ;  /* 0x000000170a0a7819 */ /* 0x000fc800000006ff */
[----:B------:R-:W2:Y:S01]  /*0f60*/  MUFU.EX2 R8, R8 ;  /* 0x0000000800087308 */ /* 0x000ea20000000800 */
[----:B0-----:R-:W-:-:S07]  /*0f70*/  FFMA R12, R12, R18, R9 ;  /* 0x000000120c0c7223 */ /* 0x001fce0000000009 */
[----:B------:R-:W0:Y:S01]  /*0f80*/  MUFU.EX2 R24, R24 ;  /* 0x0000001800187308 */ /* 0x000e220000000800 */
[----:B-1----:R-:W-:Y:S01]  /*0f90*/  FFMA R3, R3, R19, R12 ;  /* 0x0000001303037223 */ /* 0x002fe2000000000c */
[----:B------:R-:W-:-:S06]  /*0fa0*/  SHF.L.U32 R12, R15, 0x17, RZ ;  /* 0x000000170f0c7819 */ /* 0x000fcc00000006ff */
[----:B------:R-:W1:Y:S01]  /*0fb0*/  MUFU.EX2 R20, R20 ;  /* 0x0000001400147308 */ /* 0x000e620000000800 */
[----:B--2---:R-:W-:-:S04]  /*0fc0*/  FFMA R3, R6, R8, R3 ;  /* 0x0000000806037223 */ /* 0x004fc80000000003 */
[----:B0-----:R-:W-:-:S04]  /*0fd0*/  FFMA R3, R12, R24, R3 ;  /* 0x000000180c037223 */ /* 0x001fc80000000003 */
[----:B-1----:R-:W-:Y:S01]  /*0fe0*/  FFMA R3, R10, R20, R3 ;  /* 0x000000140a037223 */ /* 0x002fe20000000003 */
[----:B------:R-:W-:Y:S06]  /*0ff0*/  BRA.U UP1, `(.L_x_33) ;  /* 0xfffffff9019c7547 */ /* 0x000fec000b83ffff */
.L_x_32:
        /* <DEDUP_REMOVED lines=12> */
[----:B------:R0:W5:Y:S01]  /*10c0*/  LDG.E R15, desc[UR10][R8.64+0xc] ;  /* 0x00000c0a080f7981 */ /* 0x000162000c1e1900 */
[----:B------:R-:W-:Y:S01]  /*10d0*/  HFMA2 R12, -RZ, RZ, 0.96630859375, -0.0022525787353515625 ;  /* 0x3bbb989dff0c7431 */ /* 0x000fe200000001ff */
[----:B------:R-:W-:Y:S01]  /*10e0*/  MOV R14, 0x437c0000 ;  /* 0x437c0000000e7802 */ /* 0x000fe20000000f00 */
[----:B------:R-:W-:Y:S01]  /*10f0*/  UIADD3 UR4, UPT, UPT, UR4, 0x4, URZ ;  /* 0x0000000404047890 */ /* 0x000fe2000fffe0ff */
[----:B--2---:R-:W-:-:S04]  /*1100*/  FADD R7, R7, -R4 ;  /* 0x8000000407077221 */ /* 0x004fc80000000000 */
[----:B------:R-:W-:Y:S01]  /*1110*/  FFMA.SAT R2, R7, R12, 0.5 ;  /* 0x3f00000007027423 */ /* 0x000fe2000000200c */
[----:B---3--:R-:W-:-:S03]  /*1120*/  FADD R11, R11, -R4 ;  /* 0x800000040b0b7221 */ /* 0x008fc60000000000 */
[----:B------:R-:W-:Y:S01]  /*1130*/  FFMA.RM R2, R2, R14, 12582913 ;  /* 0x4b40000102027423 */ /* 0x000fe2000000400e */
[----:B------:R-:W-:Y:S01]  /*1140*/  FFMA.SAT R6, R11, R12, 0.5 ;  /* 0x3f0000000b067423 */ /* 0x000fe2000000200c */
[--C-:B----4-:R-:W-:Y:S02]  /*1150*/  FADD R13, R13, -R4.reuse ;  /* 0x800000040d0d7221 */ /* 0x110fe40000000000 */
[----:B------:R-:W-:Y:S01]  /*1160*/  FADD R10, R2, -12583039 ;  /* 0xcb40007f020a7421 */ /* 0x000fe20000000000 */
[----:B------:R-:W-:Y:S01]  /*1170*/  FFMA.RM R6, R6, R14, 12582913 ;  /* 0x4b40000106067423 */ /* 0x000fe2000000400e */
[----:B0-----:R-:W-:Y:S01]  /*1180*/  FFMA.SAT R9, R13, R12, 0.5 ;  /* 0x3f0000000d097423 */ /* 0x001fe2000000200c */
[----:B-----5:R-:W-:Y:S01]  /*1190*/  FADD R15, R15, -R4 ;  /* 0x800000040f0f7221 */ /* 0x020fe20000000000 */
[----:B------:R-:W-:Y:S01]  /*11a0*/  FFMA R10, R7, 1.4426950216293334961, -R10 ;  /* 0x3fb8aa3b070a7823 */ /* 0x000fe2000000080a */
[----:B------:R-:W-:Y:S01]  /*11b0*/  FADD R8, R6, -12583039 ;  /* 0xcb40007f06087421 */ /* 0x000fe20000000000 */
[----:B------:R-:W-:-:S02]  /*11c0*/  SHF.L.U32 R2, R2, 0x17, RZ ;  /* 0x0000001702027819 */ /* 0x000fc400000006ff */
[----:B------:R-:W-:Y:S01]  /*11d0*/  FFMA R10, R7, 1.925963033500011079e-08, R10 ;  /* 0x32a57060070a7823 */ /* 0x000fe2000000000a */
[----:B------:R-:W-:Y:S01]  /*11e0*/  FFMA.RM R7, R9, R14, 12582913 ;  /* 0x4b40000109077423 */ /* 0x000fe2000000400e */
[----:B------:R-:W-:Y:S01]  /*11f0*/  FFMA R8, R11, 1.4426950216293334961, -R8 ;  /* 0x3fb8aa3b0b087823 */ /* 0x000fe20000000808 */
[----:B------:R-:W-:Y:S02]  /*1200*/  FFMA.SAT R9, R15, R12, 0.5 ;  /* 0x3f0000000f097423 */ /* 0x000fe4000000200c */
[----:B------:R-:W-:Y:S01]  /*1210*/  FADD R12, R7, -12583039 ;  /* 0xcb40007f070c7421 */ /* 0x000fe20000000000 */
[----:B------:R-:W-:Y:S01]  /*1220*/  FFMA R8, R11, 1.925963033500011079e-08, R8 ;  /* 0x32a570600b087823 */ /* 0x000fe20000000008 */
[----:B------:R-:W-:Y:S01]  /*1230*/  FFMA.RM R11, R9, R14, 12582913 ;  /* 0x4b400001090b7423 */ /* 0x000fe2000000400e */
[----:B------:R-:W0:Y:S01]  /*1240*/  MUFU.EX2 R10, R10 ;  /* 0x0000000a000a7308 */ /* 0x000e220000000800 */
[----:B------:R-:W-:Y:S01]  /*1250*/  FFMA R12, R13, 1.4426950216293334961, -R12 ;  /* 0x3fb8aa3b0d0c7823 */ /* 0x000fe2000000080c */
[----:B------:R-:W-:Y:S01]  /*1260*/  SHF.L.U32 R9, R6, 0x17, RZ ;  /* 0x0000001706097819 */ /* 0x000fe200000006ff */
[----:B------:R-:W-:Y:S01]  /*1270*/  FADD R14, R11, -12583039 ;  /* 0xcb40007f0b0e7421 */ /* 0x000fe20000000000 */
[----:B------:R-:W-:Y:S01]  /*1280*/  SHF.L.U32 R7, R7, 0x17, RZ ;  /* 0x0000001707077819 */ /* 0x000fe200000006ff */
[----:B------:R-:W-:-:S02]  /*1290*/  FFMA R12, R13, 1.925963033500011079e-08, R12 ;  /* 0x32a570600d0c7823 */ /* 0x000fc4000000000c */
[C---:B------:R-:W-:Y:S01]  /*12a0*/  FFMA R14, R15.reuse, 1.4426950216293334961, -R14 ;  /* 0x3fb8aa3b0f0e7823 */ /* 0x040fe2000000080e */
[----:B------:R-:W1:Y:S03]  /*12b0*/  MUFU.EX2 R8, R8 ;  /* 0x0000000800087308 */ /* 0x000e660000000800 */
[----:B------:R-:W-:-:S05]  /*12c0*/  FFMA R14, R15, 1.925963033500011079e-08, R14 ;  /* 0x32a570600f0e7823 */ /* 0x000fca000000000e */
[----:B------:R-:W2:Y:S01]  /*12d0*/  MUFU.EX2 R12, R12 ;  /* 0x0000000c000c7308 */ /* 0x000ea20000000800 */
[----:B0-----:R-:W-:Y:S01]  /*12e0*/  FFMA R2, R2, R10, R3 ;  /* 0x0000000a02027223 */ /* 0x001fe20000000003 */
[----:B------:R-:W-:-:S06]  /*12f0*/  SHF.L.U32 R3, R11, 0x17, RZ ;  /* 0x000000170b037819 */ /* 0x000fcc00000006ff */
[----:B------:R-:W0:Y:S01]  /*1300*/  MUFU.EX2 R14, R14 ;  /* 0x0000000e000e7308 */ /* 0x000e220000000800 */
[----:B-1----:R-:W-:-:S04]  /*1310*/  FFMA R2, R9, R8, R2 ;  /* 0x0000000809027223 */ /* 0x002fc80000000002 */
[----:B--2---:R-:W-:-:S04]  /*1320*/  FFMA R2, R7, R12, R2 ;  /* 0x0000000c07027223 */ /* 0x004fc80000000002 */
[----:B0-----:R-:W-:-:S07]  /*1330*/  FFMA R3, R3, R14, R2 ;  /* 0x0000000e03037223 */ /* 0x001fce0000000002 */
.L_x_34:
[----:B------:R-:W-:Y:S05]  /*1340*/  BRA.U !UP1, `(.L_x_31) ;  /* 0x0000000109b87547 */ /* 0x000fea000b800000 */
[----:B------:R-:W-:Y:S02]  /*1350*/  UISETP.NE.AND UP0, UPT, UR6, 0x1, UPT ;  /* 0x000000010600788c */ /* 0x000fe4000bf05270 */
[----:B------:R-:W-:-:S04]  /*1360*/  ULOP3.LUT UR5, UR5, 0x1, URZ, 0xc0, !UPT ;  /* 0x0000000105057892 */ /* 0x000fc8000f8ec0ff */
[----:B------:R-:W-:-:S03]  /*1370*/  UISETP.NE.U32.AND UP1, UPT, UR5, 0x1, UPT ;  /* 0x000000010500788c */ /* 0x000fc6000bf25070 */
[----:B------:R-:W-:Y:S08]  /*1380*/  BRA.U !UP0, `(.L_x_35) ;  /* 0x0000000108687547 */ /* 0x000ff0000b800000 */
[----:B------:R-:W0:Y:S01]  /*1390*/  LDC.64 R6, c[0x0][0x380] ;  /* 0x0000e000ff067b82 */ /* 0x000e220000000a00 */
[----:B------:R-:W-:-:S05]  /*13a0*/  IADD3 R9, PT, PT, R0, UR4, RZ ;  /* 0x0000000400097c10 */ /* 0x000fca000fffe0ff */
[----:B0-----:R-:W-:-:S05]  /*13b0*/  IMAD.WIDE R6, R9, 0x4, R6 ;  /* 0x0000000409067825 */ /* 0x001fca00078e0206 */
[----:B------:R-:W2:Y:S04]  /*13c0*/  LDG.E R9, desc[UR10][R6.64] ;  /* 0x0000000a06097981 */ /* 0x000ea8000c1e1900 */
[----:B------:R-:W3:Y:S01]  /*13d0*/  LDG.E R13, desc[UR10][R6.64+0x4] ;  /* 0x0000040a060d7981 */ /* 0x000ee2000c1e1900 */
[----:B------:R-:W-:Y:S01]  /*13e0*/  HFMA2 R2, -RZ, RZ, 0.96630859375, -0.0022525787353515625 ;  /* 0x3bbb989dff027431 */ /* 0x000fe200000001ff */
[----:B------:R-:W-:Y:S01]  /*13f0*/  MOV R11, 0x437c0000 ;  /* 0x437c0000000b7802 */ /* 0x000fe20000000f00 */
[----:B------:R-:W-:Y:S01]  /*1400*/  UIADD3 UR4, UPT, UPT, UR4, 0x2, URZ ;  /* 0x0000000204047890 */ /* 0x000fe2000fffe0ff */
[----:B--2---:R-:W-:-:S04]  /*1410*/  FADD R9, R9, -R4 ;  /* 0x8000000409097221 */ /* 0x004fc80000000000 */
[----:B------:R-:W-:Y:S01]  /*1420*/  FFMA.SAT R8, R9, R2, 0.5 ;  /* 0x3f00000009087423 */ /* 0x000fe20000002002 */
[----:B---3--:R-:W-:-:S03]  /*1430*/  FADD R13, R13, -R4 ;  /* 0x800000040d0d7221 */ /* 0x008fc60000000000 */
[----:B------:R-:W-:Y:S01]  /*1440*/  FFMA.RM R8, R8, R11, 12582913 ;  /* 0x4b40000108087423 */ /* 0x000fe2000000400b */
[----:B------:R-:W-:-:S03]  /*1450*/  FFMA.SAT R10, R13, R2, 0.5 ;  /* 0x3f0000000d0a7423 */ /* 0x000fc60000002002 */
[----:B------:R-:W-:Y:S01]  /*1460*/  FADD R2, R8, -12583039 ;  /* 0xcb40007f08027421 */ /* 0x000fe20000000000 */
[----:B------:R-:W-:Y:S01]  /*1470*/  FFMA.RM R10, R10, R11, 12582913 ;  /* 0x4b4000010a0a7423 */ /* 0x000fe2000000400b */
[----:B------:R-:W-:Y:S02]  /*1480*/  SHF.L.U32 R8, R8, 0x17, RZ ;  /* 0x0000001708087819 */ /* 0x000fe400000006ff */
[C---:B------:R-:W-:Y:S01]  /*1490*/  FFMA R2, R9.reuse, 1.4426950216293334961, -R2 ;  /* 0x3fb8aa3b09027823 */ /* 0x040fe20000000802 */
[C---:B------:R-:W-:Y:S01]  /*14a0*/  FADD R6, R10.reuse, -12583039 ;  /* 0xcb40007f0a067421 */ /* 0x040fe20000000000 */
[----:B------:R-:W-:Y:S02]  /*14b0*/  SHF.L.U32 R10, R10, 0x17, RZ ;  /* 0x000000170a0a7819 */ /* 0x000fe400000006ff */
[----:B------:R-:W-:Y:S01]  /*14c0*/  FFMA R2, R9, 1.925963033500011079e-08, R2 ;  /* 0x32a5706009027823 */ /* 0x000fe20000000002 */
[----:B------:R-:W-:-:S04]  /*14d0*/  FFMA R6, R13, 1.4426950216293334961, -R6 ;  /* 0x3fb8aa3b0d067823 */ /* 0x000fc80000000806 */
[----:B------:R-:W-:Y:S01]  /*14e0*/  FFMA R6, R13, 1.925963033500011079e-08, R6 ;  /* 0x32a570600d067823 */ /* 0x000fe20000000006 */
[----:B------:R-:W0:Y:S08]  /*14f0*/  MUFU.EX2 R2, R2 ;  /* 0x0000000200027308 */ /* 0x000e300000000800 */
[----:B------:R-:W1:Y:S01]  /*1500*/  MUFU.EX2 R6, R6 ;  /* 0x0000000600067308 */ /* 0x000e620000000800 */
[----:B0-----:R-:W-:-:S04]  /*1510*/  FFMA R3, R8, R2, R3 ;  /* 0x0000000208037223 */ /* 0x001fc80000000003 */
[----:B-1----:R-:W-:-:S07]  /*1520*/  FFMA R3, R10, R6, R3 ;  /* 0x000000060a037223 */ /* 0x002fce0000000003 */
.L_x_35:
[----:B------:R-:W-:Y:S05]  /*1530*/  BRA.U UP1, `(.L_x_31) ;  /* 0x00000001013c7547 */ /* 0x000fea000b800000 */
[----:B------:R-:W0:Y:S01]  /*1540*/  LDC.64 R6, c[0x0][0x380] ;  /* 0x0000e000ff067b82 */ /* 0x000e220000000a00 */
[----:B------:R-:W-:-:S05]  /*1550*/  IADD3 R9, PT, PT, R0, UR4, RZ ;  /* 0x0000000400097c10 */ /* 0x000fca000fffe0ff */
[----:B0-----:R-:W-:-:S06]  /*1560*/  IMAD.WIDE R6, R9, 0x4, R6 ;  /* 0x0000000409067825 */ /* 0x001fcc00078e0206 */
[----:B------:R-:W2:Y:S01]  /*1570*/  LDG.E R7, desc[UR10][R6.64] ;  /* 0x0000000a06077981 */ /* 0x000ea2000c1e1900 */
[----:B------:R-:W-:Y:S01]  /*1580*/  HFMA2 R9, -RZ, RZ, 0.96630859375, -0.0022525787353515625 ;  /* 0x3bbb989dff097431 */ /* 0x000fe200000001ff */
[----:B------:R-:W-:Y:S01]  /*1590*/  MOV R11, 0x437c0000 ;  /* 0x437c0000000b7802 */ /* 0x000fe20000000f00 */
[----:B--2---:R-:W-:-:S04]  /*15a0*/  FADD R0, R7, -R4 ;  /* 0x8000000407007221 */ /* 0x004fc80000000000 */
[----:B------:R-:W-:-:S04]  /*15b0*/  FFMA.SAT R2, R0, R9, 0.5 ;  /* 0x3f00000000027423 */ /* 0x000fc80000002009 */
[----:B------:R-:W-:-:S04]  /*15c0*/  FFMA.RM R2, R2, R11, 12582913 ;  /* 0x4b40000102027423 */ /* 0x000fc8000000400b */
[C---:B------:R-:W-:Y:S01]  /*15d0*/  FADD R9, R2.reuse, -12583039 ;  /* 0xcb40007f02097421 */ /* 0x040fe20000000000 */
[----:B------:R-:W-:-:S03]  /*15e0*/  SHF.L.U32 R2, R2, 0x17, RZ ;  /* 0x0000001702027819 */ /* 0x000fc600000006ff */
[----:B------:R-:W-:-:S04]  /*15f0*/  FFMA R9, R0, 1.4426950216293334961, -R9 ;  /* 0x3fb8aa3b00097823 */ /* 0x000fc80000000809 */
[----:B------:R-:W-:-:S06]  /*1600*/  FFMA R9, R0, 1.925963033500011079e-08, R9 ;  /* 0x32a5706000097823 */ /* 0x000fcc0000000009 */
[----:B------:R-:W0:Y:S02]  /*1610*/  MUFU.EX2 R9, R9 ;  /* 0x0000000900097308 */ /* 0x000e240000000800 */
[----:B0-----:R-:W-:-:S07]  /*1620*/  FFMA R3, R2, R9, R3 ;  /* 0x0000000902037223 */ /* 0x001fce0000000003 */
.L_x_31:
[----:B------:R-:W0:Y:S02]  /*1630*/  LDC R0, c[0x0][0x394] ;  /* 0x0000e500ff007b82 */ /* 0x000e240000000800 */
[----:B0-----:R-:W-:-:S13]  /*1640*/  ISETP.GE.AND P0, PT, R0, 0x1, PT ;  /* 0x000000010000780c */ /* 0x001fda0003f06270 */
[----:B------:R-:W-:Y:S05]  /*1650*/  @!P0 EXIT ;  /* 0x000000000000894d */ /* 0x000fea0003800000 */
[C---:B------:R-:W-:Y:S01]  /*1660*/  ISETP.GE.U32.AND P0, PT, R0.reuse, 0x8, PT ;  /* 0x000000080000780c */ /* 0x040fe20003f06070 */
[----:B------:R-:W-:Y:S02]  /*1670*/  HFMA2 R6, -RZ, RZ, 0, 0 ;  /* 0x00000000ff067431 */ /* 0x000fe400000001ff */
[----:B------:R-:W-:Y:S01]  /*1680*/  IMAD R5, R5, R0, RZ ;  /* 0x0000000005057224 */ /* 0x000fe200078e02ff */
[----:B------:R-:W-:-:S09]  /*1690*/  LOP3.LUT R19, R0, 0x7, RZ, 0xc0, !PT ;  /* 0x0000000700137812 */ /* 0x000fd200078ec0ff */
[----:B------:R-:W-:Y:S05]  /*16a0*/  @!P0 BRA `(.L_x_36) ;  /* 0x0000000c00888947 */ /* 0x000fea0003800000 */
[----:B------:R-:W0:Y:S01]  /*16b0*/  LDCU.128 UR4, c[0x0][0x380] ;  /* 0x00007000ff0477ac */ /* 0x000e220008000c00 */
[----:B------:R-:W-:Y:S02]  /*16c0*/  LOP3.LUT R6, R0, 0x7ffffff8, RZ, 0xc0, !PT ;  /* 0x7ffffff800067812 */ /* 0x000fe400078ec0ff */
[----:B------:R-:W-:Y:S02]  /*16d0*/  MOV R18, R5 ;  /* 0x0000000500127202 */ /* 0x000fe40000000f00 */
[----:B------:R-:W-:Y:S01]  /*16e0*/  IADD3 R16, PT, PT, -R6, RZ, RZ ;  /* 0x000000ff06107210 */ /* 0x000fe20007ffe1ff */
[----:B0-----:R-:W-:Y:S02]  /*16f0*/  UIADD3 UR8, UP1, UPT, UR4, 0x10, URZ ;  /* 0x0000001004087890 */ /* 0x001fe4000ff3e0ff */
[----:B------:R-:W-:Y:S02]  /*1700*/  UIADD3 UR4, UP0, UPT, UR6, 0x10, URZ ;  /* 0x0000001006047890 */ /* 0x000fe4000ff1e0ff */
[----:B------:R-:W-:-:S02]  /*1710*/  UIADD3.X UR6, UPT, UPT, URZ, UR5, URZ, UP1, !UPT ;  /* 0x00000005ff067290 */ /* 0x000fc40008ffe4ff */
[----:B------:R-:W-:-:S12]  /*1720*/  UIADD3.X UR5, UPT, UPT, URZ, UR7, URZ, UP0, !UPT ;  /* 0x00000007ff057290 */ /* 0x000fd800087fe4ff */
.L_x_53:
[----:B------:R-:W-:Y:S02]  /*1730*/  MOV R14, UR8 ;  /* 0x00000008000e7c02 */ /* 0x000fe40008000f00 */
[----:B------:R-:W-:-:S03]  /*1740*/  MOV R15, UR6 ;  /* 0x00000006000f7c02 */ /* 0x000fc60008000f00 */
[----:B------:R-:W-:-:S05]  /*1750*/  IMAD.WIDE R14, R18, 0x4, R14 ;  /* 0x00000004120e7825 */ /* 0x000fca00078e020e */
[----:B0-----:R-:W2:Y:S01]  /*1760*/  LDG.E R7, desc[UR10][R14.64+-0x10] ;  /* 0xfffff00a0e077981 */ /* 0x001ea2000c1e1900 */
[----:B------:R-:W-:Y:S01]  /*1770*/  HFMA2 R9, -RZ, RZ, 3.7421875, 0 ;  /* 0x437c0000ff097431 */ /* 0x000fe200000001ff */
[----:B------:R-:W-:Y:S01]  /*1780*/  MOV R0, 0x3bbb989d ;  /* 0x3bbb989d00007802 */ /* 0x000fe20000000f00 */
[----:B------:R-:W0:Y:S01]  /*1790*/  MUFU.RCP R8, R3 ;  /* 0x0000000300087308 */ /* 0x000e220000001000 */
[----:B------:R-:W-:Y:S01]  /*17a0*/  MOV R10, UR4 ;  /* 0x00000004000a7c02 */ /* 0x000fe20008000f00 */
[----:B------:R-:W-:Y:S01]  /*17b0*/  BSSY.RECONVERGENT B2, `(.L_x_37) ;  /* 0x0000018000027945 */ /* 0x000fe20003800200 */
[----:B------:R-:W-:Y:S02]  /*17c0*/  MOV R11, UR5 ;  /* 0x00000005000b7c02 */ /* 0x000fe40008000f00 */
[----:B------:R-:W-:Y:S01]  /*17d0*/  IADD3 R16, PT, PT, R16, 0x8, RZ ;  /* 0x0000000810107810 */ /* 0x000fe20007ffe0ff */
[----:B------:R-:W-:-:S03]  /*17e0*/  IMAD.WIDE R10, R18, 0x4, R10 ;  /* 0x00000004120a7825 */ /* 0x000fc600078e020a */
[----:B------:R-:W-:Y:S01]  /*17f0*/  ISETP.NE.AND P2, PT, R16, RZ, PT ;  /* 0x000000ff1000720c */ /* 0x000fe20003f45270 */
[----:B--2---:R-:W-:-:S04]  /*1800*/  FADD R7, R7, -R4 ;  /* 0x8000000407077221 */ /* 0x004fc80000000000 */
[----:B------:R-:W-:-:S04]  /*1810*/  FFMA.SAT R0, R7, R0, 0.5 ;  /* 0x3f00000007007423 */ /* 0x000fc80000002000 */
[----:B------:R-:W-:Y:S01]  /*1820*/  FFMA.RM R0, R0, R9, 12582913 ;  /* 0x4b40000100007423 */ /* 0x000fe20000004009 */
[----:B0-----:R-:W-:-:S03]  /*1830*/  FFMA R9, R8, -R3, 1 ;  /* 0x3f80000008097423 */ /* 0x001fc60000000803 */
[C---:B------:R-:W-:Y:S01]  /*1840*/  FADD R2, R0.reuse, -12583039 ;  /* 0xcb40007f00027421 */ /* 0x040fe20000000000 */
[----:B------:R-:W-:Y:S01]  /*1850*/  SHF.L.U32 R0, R0, 0x17, RZ ;  /* 0x0000001700007819 */ /* 0x000fe200000006ff */
[----:B------:R-:W-:Y:S02]  /*1860*/  FFMA R9, R8, R9, R8 ;  /* 0x0000000908097223 */ /* 0x000fe40000000008 */
[----:B------:R-:W-:-:S04]  /*1870*/  FFMA R2, R7, 1.4426950216293334961, -R2 ;  /* 0x3fb8aa3b07027823 */ /* 0x000fc80000000802 */
[----:B------:R-:W-:-:S04]  /*1880*/  FFMA R2, R7, 1.925963033500011079e-08, R2 ;  /* 0x32a5706007027823 */ /* 0x000fc80000000002 */
[----:B------:R-:W0:Y:S02]  /*1890*/  MUFU.EX2 R7, R2 ;  /* 0x0000000200077308 */ /* 0x000e240000000800 */
[----:B0-----:R-:W-:-:S06]  /*18a0*/  FMUL R0, R0, R7 ;  /* 0x0000000700007220 */ /* 0x001fcc0000400000 */
[----:B------:R-:W0:Y:S01]  /*18b0*/  FCHK P0, R0, R3 ;  /* 0x0000000300007302 */ /* 0x000e220000000000 */
[----:B------:R-:W-:-:S04]  /*18c0*/  FFMA R8, R0, R9, RZ ;  /* 0x0000000900087223 */ /* 0x000fc800000000ff */
[----:B------:R-:W-:-:S04]  /*18d0*/  FFMA R2, R8, -R3, R0 ;  /* 0x8000000308027223 */ /* 0x000fc80000000000 */
[----:B------:R-:W-:Y:S01]  /*18e0*/  FFMA R9, R9, R2, R8 ;  /* 0x0000000209097223 */ /* 0x000fe20000000008 */
[----:B0-----:R-:W-:Y:S06]  /*18f0*/  @!P0 BRA `(.L_x_38) ;  /* 0x00000000000c8947 */ /* 0x001fec0003800000 */
[----:B------:R-:W-:-:S07]  /*1900*/  MOV R2, 0x1920 ;  /* 0x0000192000027802 */ /* 0x000fce0000000f00 */
[----:B------:R-:W-:Y:S05]  /*1910*/  CALL.REL.NOINC `($__internal_1_$__cuda_sm3x_div_rn_noftz_f32_slowpath) ;  /* 0x0000001800447944 */ /* 0x000fea0003c00000 */
[----:B------:R-:W-:-:S07]  /*1920*/  MOV R9, R7 ;  /* 0x0000000700097202 */ /* 0x000fce0000000f00 */
.L_x_38:
[----:B------:R-:W-:Y:S05]  /*1930*/  BSYNC.RECONVERGENT B2 ;  /* 0x0000000000027941 */ /* 0x000fea0003800200 */
.L_x_37:
[----:B------:R0:W-:Y:S04]  /*1940*/  STG.E desc[UR10][R10.64+-0x10], R9 ;  /* 0xfffff0090a007986 */ /* 0x0001e8000c10190a */
[----:B------:R-:W2:Y:S01]  /*1950*/  LDG.E R7, desc[UR10][R14.64+-0xc] ;  /* 0xfffff40a0e077981 */ /* 0x000ea2000c1e1900 */
[----:B------:R-:W-:Y:S01]  /*1960*/  HFMA2 R0, -RZ, RZ, 0.96630859375, -0.0022525787353515625 ;  /* 0x3bbb989dff007431 */ /* 0x000fe200000001ff */
[----:B------:R-:W-:Y:S01]  /*1970*/  MOV R13, 0x437c0000 ;  /* 0x437c0000000d7802 */ /* 0x000fe20000000f00 */
[----:B------:R-:W0:Y:S01]  /*1980*/  MUFU.RCP R8, R3 ;  /* 0x0000000300087308 */ /* 0x000e220000001000 */
[----:B------:R-:W-:Y:S01]  /*1990*/  BSSY.RECONVERGENT B2, `(.L_x_39) ;  /* 0x0000014000027945 */ /* 0x000fe20003800200 */
[----:B0-----:R-:W-:Y:S01]  /*19a0*/  FFMA R9, R8, -R3, 1 ;  /* 0x3f80000008097423 */ /* 0x001fe20000000803 */
[----:B--2---:R-:W-:-:S04]  /*19b0*/  FADD R7, R7, -R4 ;  /* 0x8000000407077221 */ /* 0x004fc80000000000 */
[----:B------:R-:W-:-:S04]  /*19c0*/  FFMA.SAT R0, R7, R0, 0.5 ;  /* 0x3f00000007007423 */ /* 0x000fc80000002000 */
[----:B------:R-:W-:-:S04]  /*19d0*/  FFMA.RM R0, R0, R13, 12582913 ;  /* 0x4b40000100007423 */ /* 0x000fc8000000400d */
[C---:B------:R-:W-:Y:S01]  /*19e0*/  FADD R2, R0.reuse, -12583039 ;  /* 0xcb40007f00027421 */ /* 0x040fe20000000000 */
[----:B------:R-:W-:-:S03]  /*19f0*/  SHF.L.U32 R0, R0, 0x17, RZ ;  /* 0x0000001700007819 */ /* 0x000fc600000006ff */
[----:B------:R-:W-:-:S04]  /*1a00*/  FFMA R2, R7, 1.4426950216293334961, -R2 ;  /* 0x3fb8aa3b07027823 */ /* 0x000fc80000000802 */
[----:B------:R-:W-:-:S04]  /*1a10*/  FFMA R2, R7, 1.925963033500011079e-08, R2 ;  /* 0x32a5706007027823 */ /* 0x000fc80000000002 */
[----:B------:R-:W0:Y:S02]  /*1a20*/  MUFU.EX2 R7, R2 ;  /* 0x0000000200077308 */ /* 0x000e240000000800 */
[----:B0-----:R-:W-:Y:S01]  /*1a30*/  FMUL R12, R0, R7 ;  /* 0x00000007000c7220 */ /* 0x001fe20000400000 */
[----:B------:R-:W-:-:S05]  /*1a40*/  FFMA R0, R8, R9, R8 ;  /* 0x0000000908007223 */ /* 0x000fca0000000008 */
[----:B------:R-:W0:Y:S01]  /*1a50*/  FCHK P0, R12, R3 ;  /* 0x000000030c007302 */ /* 0x000e220000000000 */
[----:B------:R-:W-:-:S04]  /*1a60*/  FFMA R7, R0, R12, RZ ;  /* 0x0000000c00077223 */ /* 0x000fc800000000ff */
[----:B------:R-:W-:-:S04]  /*1a70*/  FFMA R8, R7, -R3, R12 ;  /* 0x8000000307087223 */ /* 0x000fc8000000000c */
[----:B------:R-:W-:Y:S01]  /*1a80*/  FFMA R7, R0, R8, R7 ;  /* 0x0000000800077223 */ /* 0x000fe20000000007 */
[----:B0-----:R-:W-:Y:S06]  /*1a90*/  @!P0 BRA `(.L_x_40) ;  /* 0x00000000000c8947 */ /* 0x001fec0003800000 */
[----:B------:R-:W-:Y:S02]  /*1aa0*/  MOV R0, R12 ;  /* 0x0000000c00007202 */ /* 0x000fe40000000f00 */
[----:B------:R-:W-:-:S07]  /*1ab0*/  MOV R2, 0x1ad0 ;  /* 0x00001ad000027802 */ /* 0x000fce0000000f00 */
[----:B------:R-:W-:Y:S05]  /*1ac0*/  CALL.REL.NOINC `($__internal_1_$__cuda_sm3x_div_rn_noftz_f32_slowpath) ;  /* 0x0000001400d87944 */ /* 0x000fea0003c00000 */
.L_x_40:
[----:B------:R-:W-:Y:S05]  /*1ad0*/  BSYNC.RECONVERGENT B2 ;  /* 0x0000000000027941 */ /* 0x000fea0003800200 */
.L_x_39:
[----:B------:R0:W-:Y:S04]  /*1ae0*/  STG.E desc[UR10][R10.64+-0xc], R7 ;  /* 0xfffff4070a007986 */ /* 0x0001e8000c10190a */
[----:B------:R-:W2:Y:S01]  /*1af0*/  LDG.E R9, desc[UR10][R14.64+-0x8] ;  /* 0xfffff80a0e097981 */ /* 0x000ea2000c1e1900 */
[----:B------:R-:W-:Y:S01]  /*1b00*/  HFMA2 R0, -RZ, RZ, 0.96630859375, -0.0022525787353515625 ;  /* 0x3bbb989dff007431 */ /* 0x000fe200000001ff */
[----:B------:R-:W-:Y:S01]  /*1b10*/  MOV R13, 0x437c0000 ;  /* 0x437c0000000d7802 */ /* 0x000fe20000000f00 */
[----:B------:R-:W1:Y:S01]  /*1b20*/  MUFU.RCP R8, R3 ;  /* 0x0000000300087308 */ /* 0x000e620000001000 */
[----:B------:R-:W-:Y:S01]  /*1b30*/  BSSY.RECONVERGENT B2, `(.L_x_41) ;  /* 0x0000014000027945 */ /* 0x000fe20003800200 */
[----:B--2---:R-:W-:-:S04]  /*1b40*/  FADD R9, R9, -R4 ;  /* 0x8000000409097221 */ /* 0x004fc80000000000 */
[----:B------:R-:W-:-:S04]  /*1b50*/  FFMA.SAT R0, R9, R0, 0.5 ;  /* 0x3f00000009007423 */ /* 0x000fc80000002000 */
[----:B------:R-:W-:-:S04]  /*1b60*/  FFMA.RM R0, R0, R13, 12582913 ;  /* 0x4b40000100007423 */ /* 0x000fc8000000400d */
[C---:B------:R-:W-:Y:S01]  /*1b70*/  FADD R2, R0.reuse, -12583039 ;  /* 0xcb40007f00027421 */ /* 0x040fe20000000000 */
[----:B------:R-:W-:-:S03]  /*1b80*/  SHF.L.U32 R0, R0, 0x17, RZ ;  /* 0x0000001700007819 */ /* 0x000fc600000006ff */
[----:B------:R-:W-:-:S04]  /*1b90*/  FFMA R2, R9, 1.4426950216293334961, -R2 ;  /* 0x3fb8aa3b09027823 */ /* 0x000fc80000000802 */
[----:B------:R-:W-:Y:S01]  /*1ba0*/  FFMA R2, R9, 1.925963033500011079e-08, R2 ;  /* 0x32a5706009027823 */ /* 0x000fe20000000002 */
[----:B-1----:R-:W-:-:S03]  /*1bb0*/  FFMA R9, R8, -R3, 1 ;  /* 0x3f80000008097423 */ /* 0x002fc60000000803 */
[----:B0-----:R-:W0:Y:S02]  /*1bc0*/  MUFU.EX2 R7, R2 ;  /* 0x0000000200077308 */ /* 0x001e240000000800 */
        /* <DEDUP_REMOVED lines=10> */
.L_x_42:
[----:B------:R-:W-:Y:S05]  /*1c70*/  BSYNC.RECONVERGENT B2 ;  /* 0x0000000000027941 */ /* 0x000fea0003800200 */
.L_x_41:
        /* <DEDUP_REMOVED lines=25> */
.L_x_44:
[----:B------:R-:W-:Y:S05]  /*1e10*/  BSYNC.RECONVERGENT B2 ;  /* 0x0000000000027941 */ /* 0x000fea0003800200 */
.L_x_43:
        /* <DEDUP_REMOVED lines=25> */
.L_x_46:
[----:B------:R-:W-:Y:S05]  /*1fb0*/  BSYNC.RECONVERGENT B2 ;  /* 0x0000000000027941 */ /* 0x000fea0003800200 */
.L_x_45:
        /* <DEDUP_REMOVED lines=25> */
.L_x_48:
[----:B------:R-:W-:Y:S05]  /*2150*/  BSYNC.RECONVERGENT B2 ;  /* 0x0000000000027941 */ /* 0x000fea0003800200 */
.L_x_47:
        /* <DEDUP_REMOVED lines=25> */
.L_x_50:
[----:B------:R-:W-:Y:S05]  /*22f0*/  BSYNC.RECONVERGENT B2 ;  /* 0x0000000000027941 */ /* 0x000fea0003800200 */
.L_x_49:
        /* <DEDUP_REMOVED lines=13> */
[----:B------:R-:W-:Y:S01]  /*23d0*/  FFMA R9, R0, 1.925963033500011079e-08, R9 ;  /* 0x32a5706000097823 */ /* 0x000fe20000000009 */
[----:B------:R-:W-:-:S05]  /*23e0*/  FFMA R0, R8, R7, R8 ;  /* 0x0000000708007223 */ /* 0x000fca0000000008 */
[----:B------:R-:W0:Y:S02]  /*23f0*/  MUFU.EX2 R9, R9 ;  /* 0x0000000900097308 */ /* 0x000e240000000800 */
[----:B0-----:R-:W-:-:S06]  /*2400*/  FMUL R13, R2, R9 ;  /* 0x00000009020d7220 */ /* 0x001fcc0000400000 */
        /* <DEDUP_REMOVED lines=8> */
.L_x_52:
[----:B------:R-:W-:Y:S05]  /*2490*/  BSYNC.RECONVERGENT B2 ;  /* 0x0000000000027941 */ /* 0x000fea0003800200 */
.L_x_51:
[----:B------:R0:W-:Y:S01]  /*24a0*/  STG.E desc[UR10][R10.64+0xc], R7 ;  /* 0x00000c070a007986 */ /* 0x0001e2000c10190a */
[----:B------:R-:W-:Y:S01]  /*24b0*/  IADD3 R18, PT, PT, R18, 0x8, RZ ;  /* 0x0000000812127810 */ /* 0x000fe20007ffe0ff */
[----:B------:R-:W-:Y:S06]  /*24c0*/  @P2 BRA `(.L_x_53) ;  /* 0xfffffff000982947 */ /* 0x000fec000383ffff */
.L_x_36:
[----:B------:R-:W-:-:S13]  /*24d0*/  ISETP.NE.AND P0, PT, R19, RZ, PT ;  /* 0x000000ff1300720c */ /* 0x000fda0003f05270 */
[----:B------:R-:W-:Y:S05]  /*24e0*/  @!P0 EXIT ;  /* 0x000000000000894d */ /* 0x000fea0003800000 */
[----:B------:R-:W1:Y:S01]  /*24f0*/  LDCU UR4, c[0x0][0x394] ;  /* 0x00007280ff0477ac */ /* 0x000e620008000800 */
[----:B------:R-:W-:Y:S01]  /*2500*/  ISETP.GE.U32.AND P0, PT, R19, 0x4, PT ;  /* 0x000000041300780c */ /* 0x000fe20003f06070 */
[----:B-1----:R-:W-:-:S12]  /*2510*/  ULOP3.LUT UR4, UR4, 0x3, URZ, 0xc0, !UPT ;  /* 0x0000000304047892 */ /* 0x002fd8000f8ec0ff */
[----:B------:R-:W-:Y:S05]  /*2520*/  @!P0 BRA `(.L_x_54) ;  /* 0x0000000400b88947 */ /* 0x000fea0003800000 */
[----:B------:R-:W1:Y:S01]  /*2530*/  LDC.64 R14, c[0x0][0x380] ;  /* 0x0000e000ff0e7b82 */ /* 0x000e620000000a00 */
[----:B0-----:R-:W-:-:S05]  /*2540*/  IADD3 R10, PT, PT, R5, R6, RZ ;  /* 0x00000006050a7210 */ /* 0x001fca0007ffe0ff */
[----:B-1----:R-:W-:-:S05]  /*2550*/  IMAD.WIDE R14, R10, 0x4, R14 ;  /* 0x000000040a0e7825 */ /* 0x002fca00078e020e */
[----:B------:R-:W2:Y:S01]  /*2560*/  LDG.E R7, desc[UR10][R14.64] ;  /* 0x0000000a0e077981 */ /* 0x000ea2000c1e1900 */
[----:B------:R-:W-:Y:S01]  /*2570*/  HFMA2 R0, -RZ, RZ, 0.96630859375, -0.0022525787353515625 ;  /* 0x3bbb989dff007431 */ /* 0x000fe200000001ff */
[----:B------:R-:W-:Y:S01]  /*2580*/  MOV R9, 0x437c0000 ;  /* 0x437c000000097802 */ /* 0x000fe20000000f00 */
[----:B------:R-:W0:Y:S01]  /*2590*/  MUFU.RCP R8, R3 ;  /* 0x0000000300087308 */ /* 0x000e220000001000 */
[----:B------:R-:W-:Y:S01]  /*25a0*/  BSSY.RECONVERGENT B2, `(.L_x_55) ;  /* 0x0000014000027945 */ /* 0x000fe20003800200 */
[----:B--2---:R-:W-:-:S04]  /*25b0*/  FADD R7, R7, -R4 ;  /* 0x8000000407077221 */ /* 0x004fc80000000000 */
[----:B------:R-:W-:-:S04]  /*25c0*/  FFMA.SAT R0, R7, R0, 0.5 ;  /* 0x3f00000007007423 */ /* 0x000fc80000002000 */
[----:B------:R-:W-:Y:S01]  /*25d0*/  FFMA.RM R0, R0, R9, 12582913 ;  /* 0x4b40000100007423 */ /* 0x000fe20000004009 */
[----:B0-----:R-:W-:-:S03]  /*25e0*/  FFMA R9, R8, -R3, 1 ;  /* 0x3f80000008097423 */ /* 0x001fc60000000803 */
        /* <DEDUP_REMOVED lines=15> */
.L_x_56:
[----:B------:R-:W-:Y:S05]  /*26e0*/  BSYNC.RECONVERGENT B2 ;  /* 0x0000000000027941 */ /* 0x000fea0003800200 */
.L_x_55:
[----:B------:R-:W0:Y:S02]  /*26f0*/  LDC.64 R8, c[0x0][0x388] ;  /* 0x0000e200ff087b82 */ /* 0x000e240000000a00 */
[----:B0-----:R-:W-:-:S05]  /*2700*/  IMAD.WIDE R10, R10, 0x4, R8 ;  /* 0x000000040a0a7825 */ /* 0x001fca00078e0208 */
        /* <DEDUP_REMOVED lines=25> */
.L_x_58:
[----:B------:R-:W-:Y:S05]  /*28a0*/  BSYNC.RECONVERGENT B2 ;  /* 0x0000000000027941 */ /* 0x000fea0003800200 */
.L_x_57:
        /* <DEDUP_REMOVED lines=25> */
.L_x_60:
[----:B------:R-:W-:Y:S05]  /*2a40*/  BSYNC.RECONVERGENT B2 ;  /* 0x0000000000027941 */ /* 0x000fea0003800200 */
.L_x_59:
        /* <DEDUP_REMOVED lines=25> */
.L_x_62:
[----:B------:R-:W-:Y:S05]  /*2be0*/  BSYNC.RECONVERGENT B2 ;  /* 0x0000000000027941 */ /* 0x000fea0003800200 */
.L_x_61:
[----:B------:R1:W-:Y:S01]  /*2bf0*/  STG.E desc[UR10][R10.64+0xc], R7 ;  /* 0x00000c070a007986 */ /* 0x0003e2000c10190a */
[----:B------:R-:W-:-:S07]  /*2c00*/  IADD3 R6, PT, PT, R6, 0x4, RZ ;  /* 0x0000000406067810 */ /* 0x000fce0007ffe0ff */
.L_x_54:
[----:B------:R-:W-:-:S13]  /*2c10*/  ISETP.NE.AND P0, PT, RZ, UR4, PT ;  /* 0x00000004ff007c0c */ /* 0x000fda000bf05270 */
[----:B------:R-:W-:Y:S05]  /*2c20*/  @!P0 EXIT ;  /* 0x000000000000894d */ /* 0x000fea0003800000 */
[----:B------:R-:W-:-:S09]  /*2c30*/  UISETP.NE.AND UP0, UPT, UR4, 0x1, UPT ;  /* 0x000000010400788c */ /* 0x000fd2000bf05270 */
[----:B------:R-:W-:Y:S05]  /*2c40*/  BRA.U !UP0, `(.L_x_63) ;  /* 0x0000000108e87547 */ /* 0x000fea000b800000 */
[----:B------:R-:W2:Y:S01]  /*2c50*/  LDC.64 R14, c[0x0][0x380] ;  /* 0x0000e000ff0e7b82 */ /* 0x000ea20000000a00 */
[----:B01----:R-:W-:-:S05]  /*2c60*/  IADD3 R10, PT, PT, R5, R6, RZ ;  /* 0x00000006050a7210 */ /* 0x003fca0007ffe0ff */
[----:B--2---:R-:W-:-:S05]  /*2c70*/  IMAD.WIDE R14, R10, 0x4, R14 ;  /* 0x000000040a0e7825 */ /* 0x004fca00078e020e */
        /* <DEDUP_REMOVED lines=24> */
.L_x_65:
[----:B------:R-:W-:Y:S05]  /*2e00*/  BSYNC.RECONVERGENT B2 ;  /* 0x0000000000027941 */ /* 0x000fea0003800200 */
.L_x_64:
[----:B------:R-:W0:Y:S02]  /*2e10*/  LDC.64 R8, c[0x0][0x388] ;  /* 0x0000e200ff087b82 */ /* 0x000e240000000a00 */
[----:B0-----:R-:W-:-:S05]  /*2e20*/  IMAD.WIDE R10, R10, 0x4, R8 ;  /* 0x000000040a0a7825 */ /* 0x001fca00078e0208 */
        /* <DEDUP_REMOVED lines=25> */
.L_x_67:
[----:B------:R-:W-:Y:S05]  /*2fc0*/  BSYNC.RECONVERGENT B2 ;  /* 0x0000000000027941 */ /* 0x000fea0003800200 */
.L_x_66:
[----:B------:R2:W-:Y:S01]  /*2fd0*/  STG.E desc[UR10][R10.64+0x4], R7 ;  /* 0x000004070a007986 */ /* 0x0005e2000c10190a */
[----:B------:R-:W-:-:S07]  /*2fe0*/  IADD3 R6, PT, PT, R6, 0x2, RZ ;  /* 0x0000000206067810 */ /* 0x000fce0007ffe0ff */
.L_x_63:
[----:B------:R-:W3:Y:S02]  /*2ff0*/  LDC R0, c[0x0][0x394] ;  /* 0x0000e500ff007b82 */ /* 0x000ee40000000800 */
[----:B---3--:R-:W-:-:S04]  /*3000*/  LOP3.LUT R0, R0, 0x1, RZ, 0xc0, !PT ;  /* 0x0000000100007812 */ /* 0x008fc800078ec0ff */
[----:B------:R-:W-:-:S13]  /*3010*/  ISETP.NE.U32.AND P0, PT, R0, 0x1, PT ;  /* 0x000000010000780c */ /* 0x000fda0003f05070 */
[----:B------:R-:W-:Y:S05]  /*3020*/  @P0 EXIT ;  /* 0x000000000000094d */ /* 0x000fea0003800000 */
[----:B------:R-:W0:Y:S01]  /*3030*/  LDC.64 R8, c[0x0][0x380] ;  /* 0x0000e000ff087b82 */ /* 0x000e220000000a00 */
[----:B------:R-:W-:-:S05]  /*3040*/  IADD3 R5, PT, PT, R5, R6, RZ ;  /* 0x0000000605057210 */ /* 0x000fca0007ffe0ff */
[----:B012---:R-:W-:-:S06]  /*3050*/  IMAD.WIDE R6, R5, 0x4, R8 ;  /* 0x0000000405067825 */ /* 0x007fcc00078e0208 */
[----:B------:R-:W2:Y:S01]  /*3060*/  LDG.E R7, desc[UR10][R6.64] ;  /* 0x0000000a06077981 */ /* 0x000ea2000c1e1900 */
[----:B------:R-:W-:Y:S01]  /*3070*/  HFMA2 R9, -RZ, RZ, 0.96630859375, -0.0022525787353515625 ;  /* 0x3bbb989dff097431 */ /* 0x000fe200000001ff */
[----:B------:R-:W-:Y:S01]  /*3080*/  MOV R11, 0x437c0000 ;  /* 0x437c0000000b7802 */ /* 0x000fe20000000f00 */
[----:B------:R-:W0:Y:S01]  /*3090*/  MUFU.RCP R2, R3 ;  /* 0x0000000300027308 */ /* 0x000e220000001000 */
[----:B------:R-:W-:Y:S01]  /*30a0*/  BSSY.RECONVERGENT B2, `(.L_x_68) ;  /* 0x0000014000027945 */ /* 0x000fe20003800200 */
[----:B--2---:R-:W-:Y:S01]  /*30b0*/  FADD R4, R7, -R4 ;  /* 0x8000000407047221 */ /* 0x004fe20000000000 */
[----:B0-----:R-:W-:-:S03]  /*30c0*/  FFMA R7, R2, -R3, 1 ;  /* 0x3f80000002077423 */ /* 0x001fc60000000803 */
[----:B------:R-:W-:-:S04]  /*30d0*/  FFMA.SAT R0, R4, R9, 0.5 ;  /* 0x3f00000004007423 */ /* 0x000fc80000002009 */
[----:B------:R-:W-:-:S04]  /*30e0*/  FFMA.RM R0, R0, R11, 12582913 ;  /* 0x4b40000100007423 */ /* 0x000fc8000000400b */
[C---:B------:R-:W-:Y:S01]  /*30f0*/  FADD R9, R0.reuse, -12583039 ;  /* 0xcb40007f00097421 */ /* 0x040fe20000000000 */
[----:B------:R-:W-:-:S03]  /*3100*/  SHF.L.U32 R0, R0, 0x17, RZ ;  /* 0x0000001700007819 */ /* 0x000fc600000006ff */
[----:B------:R-:W-:-:S04]  /*3110*/  FFMA R9, R4, 1.4426950216293334961, -R9 ;  /* 0x3fb8aa3b04097823 */ /* 0x000fc80000000809 */
[----:B------:R-:W-:-:S06]  /*3120*/  FFMA R9, R4, 1.925963033500011079e-08, R9 ;  /* 0x32a5706004097823 */ /* 0x000fcc0000000009 */
        /* <DEDUP_REMOVED lines=11> */
.L_x_69:
[----:B------:R-:W-:Y:S05]  /*31e0*/  BSYNC.RECONVERGENT B2 ;  /* 0x0000000000027941 */ /* 0x000fea0003800200 */
.L_x_68:
[----:B------:R-:W0:Y:S02]  /*31f0*/  LDC.64 R2, c[0x0][0x388] ;  /* 0x0000e200ff027b82 */ /* 0x000e240000000a00 */
[----:B0-----:R-:W-:-:S05]  /*3200*/  IMAD.WIDE R2, R5, 0x4, R2 ;  /* 0x0000000405027825 */ /* 0x001fca00078e0202 */
[----:B------:R-:W-:Y:S01]  /*3210*/  STG.E desc[UR10][R2.64], R7 ;  /* 0x0000000702007986 */ /* 0x000fe2000c10190a */
[----:B------:R-:W-:Y:S05]  /*3220*/  EXIT ;  /* 0x000000000000794d */ /* 0x000fea0003800000 */
        .weak           $__internal_1_$__cuda_sm3x_div_rn_noftz_f32_slowpath
        .type           $__internal_1_$__cuda_sm3x_div_rn_noftz_f32_slowpath,@function
        .size           $__internal_1_$__cuda_sm3x_div_rn_noftz_f32_slowpath,(.L_x_85 - $__internal_1_$__cuda_sm3x_div_rn_noftz_f32_slowpath)
$__internal_1_$__cuda_sm3x_div_rn_noftz_f32_slowpath:
[----:B------:R-:W-:Y:S01]  /*3230*/  SHF.R.U32.HI R7, RZ, 0x17, R3 ;  /* 0x00000017ff077819 */ /* 0x000fe20000011603 */
[----:B------:R-:W-:Y:S01]  /*3240*/  BSSY.RECONVERGENT B0, `(.L_x_70) ;  /* 0x0000063000007945 */ /* 0x000fe20003800200 */
[----:B------:R-:W-:Y:S02]  /*3250*/  SHF.R.U32.HI R9, RZ, 0x17, R0 ;  /* 0x00000017ff097819 */ /* 0x000fe40000011600 */
[----:B------:R-:W-:Y:S02]  /*3260*/  LOP3.LUT R7, R7, 0xff, RZ, 0xc0, !PT ;  /* 0x000000ff07077812 */ /* 0x000fe400078ec0ff */
[----:B------:R-:W-:Y:S02]  /*3270*/  LOP3.LUT R9, R9, 0xff, RZ, 0xc0, !PT ;  /* 0x000000ff09097812 */ /* 0x000fe400078ec0ff */
[----:B------:R-:W-:Y:S02]  /*3280*/  IADD3 R12, PT, PT, R7, -0x1, RZ ;  /* 0xffffffff070c7810 */ /* 0x000fe40007ffe0ff */
[----:B------:R-:W-:-:S02]  /*3290*/  IADD3 R13, PT, PT, R9, -0x1, RZ ;  /* 0xffffffff090d7810 */ /* 0x000fc40007ffe0ff */
[----:B------:R-:W-:Y:S02]  /*32a0*/  ISETP.GT.U32.AND P0, PT, R12, 0xfd, PT ;  /* 0x000000fd0c00780c */ /* 0x000fe40003f04070 */
[----:B------:R-:W-:Y:S02]  /*32b0*/  MOV R17, R3 ;  /* 0x0000000300117202 */ /* 0x000fe40000000f00 */
[----:B------:R-:W-:-:S13]  /*32c0*/  ISETP.GT.U32.OR P0, PT, R13, 0xfd, P0 ;  /* 0x000000fd0d00780c */ /* 0x000fda0000704470 */
[----:B------:R-:W-:Y:S01]  /*32d0*/  @!P0 MOV R8, RZ ;  /* 0x000000ff00088202 */ /* 0x000fe20000000f00 */
        /* <DEDUP_REMOVED lines=19> */
[----:B------:R-:W-:Y:S01]  /*3410*/  @P0 MOV R8, RZ ;  /* 0x000000ff00080202 */ /* 0x000fe20000000f00 */
[----:B------:R-:W-:Y:S01]  /*3420*/  @!P0 FFMA R0, R0, 1.84467440737095516160e+19, RZ ;  /* 0x5f80000000008823 */ /* 0x000fe200000000ff */
[----:B------:R-:W-:Y:S01]  /*3430*/  @!P0 MOV R8, 0xffffffc0 ;  /* 0xffffffc000088802 */ /* 0x000fe20000000f00 */
[----:B------:R-:W-:-:S03]  /*3440*/  @!P1 FFMA R17, R3, 1.84467440737095516160e+19, RZ ;  /* 0x5f80000003119823 */ /* 0x000fc600000000ff */
[----:B------:R-:W-:-:S07]  /*3450*/  @!P1 IADD3 R8, PT, PT, R8, 0x40, RZ ;  /* 0x0000004008089810 */ /* 0x000fce0007ffe0ff */
.L_x_71:
[----:B------:R-:W-:Y:S01]  /*3460*/  LEA R12, R7, 0xc0800000, 0x17 ;  /* 0xc0800000070c7811 */ /* 0x000fe200078eb8ff */
[----:B------:R-:W-:Y:S01]  /*3470*/  BSSY.RECONVERGENT B1, `(.L_x_76) ;  /* 0x0000036000017945 */ /* 0x000fe20003800200 */
[----:B------:R-:W-:Y:S02]  /*3480*/  IADD3 R9, PT, PT, R9, -0x7f, RZ ;  /* 0xffffff8109097810 */ /* 0x000fe40007ffe0ff */
[----:B------:R-:W-:-:S03]  /*3490*/  IADD3 R21, PT, PT, -R12, R17, RZ ;  /* 0x000000110c157210 */ /* 0x000fc60007ffe1ff */
[----:B------:R-:W-:Y:S01]  /*34a0*/  IMAD R0, R9, -0x800000, R0 ;  /* 0xff80000009007824 */ /* 0x000fe200078e0200 */
[----:B------:R-:W0:Y:S01]  /*34b0*/  MUFU.RCP R12, R21 ;  /* 0x00000015000c7308 */ /* 0x000e220000001000 */
[----:B------:R-:W-:Y:S01]  /*34c0*/  FADD.FTZ R13, -R21, -RZ ;  /* 0x800000ff150d7221 */ /* 0x000fe20000010100 */
[----:B------:R-:W-:-:S04]  /*34d0*/  IADD3 R9, PT, PT, R9, 0x7f, -R7 ;  /* 0x0000007f09097810 */ /* 0x000fc80007ffe807 */
[----:B------:R-:W-:Y:S01]  /*34e0*/  IADD3 R9, PT, PT, R9, R8, RZ ;  /* 0x0000000809097210 */ /* 0x000fe20007ffe0ff */
[----:B0-----:R-:W-:-:S04]  /*34f0*/  FFMA R17, R12, R13, 1 ;  /* 0x3f8000000c117423 */ /* 0x001fc8000000000d */
[----:B------:R-:W-:-:S04]  /*3500*/  FFMA R17, R12, R17, R12 ;  /* 0x000000110c117223 */ /* 0x000fc8000000000c */
[----:B------:R-:W-:-:S04]  /*3510*/  FFMA R12, R0, R17, RZ ;  /* 0x00000011000c7223 */ /* 0x000fc800000000ff */
[----:B------:R-:W-:-:S04]  /*3520*/  FFMA R20, R13, R12, R0 ;  /* 0x0000000c0d147223 */ /* 0x000fc80000000000 */
[----:B------:R-:W-:-:S04]  /*3530*/  FFMA R20, R17, R20, R12 ;  /* 0x0000001411147223 */ /* 0x000fc8000000000c */
[----:B------:R-:W-:-:S04]  /*3540*/  FFMA R13, R13, R20, R0 ;  /* 0x000000140d0d7223 */ /* 0x000fc80000000000 */
[----:B------:R-:W-:-:S05]  /*3550*/  FFMA R0, R17, R13, R20 ;  /* 0x0000000d11007223 */ /* 0x000fca0000000014 */
[----:B------:R-:W-:-:S04]  /*3560*/  SHF.R.U32.HI R7, RZ, 0x17, R0 ;  /* 0x00000017ff077819 */ /* 0x000fc80000011600 */
[----:B------:R-:W-:-:S04]  /*3570*/  LOP3.LUT R8, R7, 0xff, RZ, 0xc0, !PT ;  /* 0x000000ff07087812 */ /* 0x000fc800078ec0ff */
[----:B------:R-:W-:-:S04]  /*3580*/  IADD3 R7, PT, PT, R8, R9, RZ ;  /* 0x0000000908077210 */ /* 0x000fc80007ffe0ff */
[----:B------:R-:W-:-:S04]  /*3590*/  IADD3 R8, PT, PT, R7, -0x1, RZ ;  /* 0xffffffff07087810 */ /* 0x000fc80007ffe0ff */
        /* <DEDUP_REMOVED lines=10> */
[CCC-:B------:R-:W-:Y:S01]  /*3640*/  FFMA.RP R9, R17.reuse, R13.reuse, R20.reuse ;  /* 0x0000000d11097223 */ /* 0x1c0fe20000008014 */
[----:B------:R-:W-:Y:S01]  /*3650*/  FFMA.RM R20, R17, R13, R20 ;  /* 0x0000000d11147223 */ /* 0x000fe20000004014 */
[C---:B------:R-:W-:Y:S02]  /*3660*/  IADD3 R12, PT, PT, R7.reuse, 0x20, RZ ;  /* 0x00000020070c7810 */ /* 0x040fe40007ffe0ff */
[----:B------:R-:W-:Y:S02]  /*3670*/  LOP3.LUT R8, R8, 0x7fffff, RZ, 0xc0, !PT ;  /* 0x007fffff08087812 */ /* 0x000fe400078ec0ff */
[C---:B------:R-:W-:Y:S02]  /*3680*/  ISETP.NE.AND P3, PT, R7.reuse, RZ, PT ;  /* 0x000000ff0700720c */ /* 0x040fe40003f65270 */
[----:B------:R-:W-:Y:S02]  /*3690*/  LOP3.LUT R13, R8, 0x800000, RZ, 0xfc, !PT ;  /* 0x00800000080d7812 */ /* 0x000fe400078efcff */
[----:B------:R-:W-:-:S02]  /*36a0*/  ISETP.NE.AND P1, PT, R7, RZ, PT ;  /* 0x000000ff0700720c */ /* 0x000fc40003f25270 */
[----:B------:R-:W-:Y:S02]  /*36b0*/  IADD3 R7, PT, PT, -R7, RZ, RZ ;  /* 0x000000ff07077210 */ /* 0x000fe40007ffe1ff */
[----:B------:R-:W-:Y:S02]  /*36c0*/  SHF.L.U32 R12, R13, R12, RZ ;  /* 0x0000000c0d0c7219 */ /* 0x000fe400000006ff */
[----:B------:R-:W-:Y:S02]  /*36d0*/  FSETP.NEU.FTZ.AND P0, PT, R9, R20, PT ;  /* 0x000000140900720b */ /* 0x000fe40003f1d000 */
[----:B------:R-:W-:Y:S02]  /*36e0*/  SEL R8, R7, RZ, P3 ;  /* 0x000000ff07087207 */ /* 0x000fe40001800000 */
[----:B------:R-:W-:Y:S02]  /*36f0*/  ISETP.NE.AND P1, PT, R12, RZ, P1 ;  /* 0x000000ff0c00720c */ /* 0x000fe40000f25270 */
[----:B------:R-:W-:-:S02]  /*3700*/  SHF.R.U32.HI R8, RZ, R8, R13 ;  /* 0x00000008ff087219 */ /* 0x000fc4000001160d */
[----:B------:R-:W-:Y:S02]  /*3710*/  PLOP3.LUT P0, PT, P0, P1, PT, 0xf8, 0x8f ;  /* 0x00000000008f781c */ /* 0x000fe40000703f70 */
[----:B------:R-:W-:Y:S02]  /*3720*/  SHF.R.U32.HI R12, RZ, 0x1, R8 ;  /* 0x00000001ff0c7819 */ /* 0x000fe40000011608 */
[----:B------:R-:W-:-:S04]  /*3730*/  SEL R7, RZ, 0x1, !P0 ;  /* 0x00000001ff077807 */ /* 0x000fc80004000000 */
[----:B------:R-:W-:-:S04]  /*3740*/  LOP3.LUT R7, R7, 0x1, R12, 0xf8, !PT ;  /* 0x0000000107077812 */ /* 0x000fc800078ef80c */
[----:B------:R-:W-:-:S04]  /*3750*/  LOP3.LUT R7, R7, R8, RZ, 0xc0, !PT ;  /* 0x0000000807077212 */ /* 0x000fc800078ec0ff */
[----:B------:R-:W-:-:S04]  /*3760*/  IADD3 R7, PT, PT, R12, R7, RZ ;  /* 0x000000070c077210 */ /* 0x000fc80007ffe0ff */
[----:B------:R-:W-:Y:S01]  /*3770*/  LOP3.LUT R0, R7, R0, RZ, 0xfc, !PT ;  /* 0x0000000007007212 */ /* 0x000fe200078efcff */
[----:B------:R-:W-:Y:S06]  /*3780*/  BRA `(.L_x_79) ;  /* 0x0000000000107947 */ /* 0x000fec0003800000 */
.L_x_78:
[----:B------:R-:W-:-:S04]  /*3790*/  LOP3.LUT R0, R0, 0x80000000, RZ, 0xc0, !PT ;  /* 0x8000000000007812 */ /* 0x000fc800078ec0ff */
[----:B------:R-:W-:Y:S01]  /*37a0*/  LOP3.LUT R0, R0, 0x7f800000, RZ, 0xfc, !PT ;  /* 0x7f80000000007812 */ /* 0x000fe200078efcff */
[----:B------:R-:W-:Y:S06]  /*37b0*/  BRA `(.L_x_79) ;  /* 0x0000000000047947 */ /* 0x000fec0003800000 */
.L_x_77:
[----:B------:R-:W-:-:S07]  /*37c0*/  LEA R0, R9, R0, 0x17 ;  /* 0x0000000009007211 */ /* 0x000fce00078eb8ff */
.L_x_79:
[----:B------:R-:W-:Y:S05]  /*37d0*/  BSYNC.RECONVERGENT B1 ;  /* 0x0000000000017941 */ /* 0x000fea0003800200 */
.L_x_76:
[----:B------:R-:W-:Y:S05]  /*37e0*/  BRA `(.L_x_80) ;  /* 0x0000000000207947 */ /* 0x000fea0003800000 */
.L_x_75:
[----:B------:R-:W-:-:S04]  /*37f0*/  LOP3.LUT R0, R17, 0x80000000, R0, 0x48, !PT ;  /* 0x8000000011007812 */ /* 0x000fc800078e4800 */
[----:B------:R-:W-:Y:S01]  /*3800*/  LOP3.LUT R0, R0, 0x7f800000, RZ, 0xfc, !PT ;  /* 0x7f80000000007812 */ /* 0x000fe200078efcff */
[----:B------:R-:W-:Y:S06]  /*3810*/  BRA `(.L_x_80) ;  /* 0x0000000000147947 */ /* 0x000fec0003800000 */
.L_x_74:
[----:B------:R-:W-:Y:S01]  /*3820*/  LOP3.LUT R0, R17, 0x80000000, R0, 0x48, !PT ;  /* 0x8000000011007812 */ /* 0x000fe200078e4800 */
[----:B------:R-:W-:Y:S06]  /*3830*/  BRA `(.L_x_80) ;  /* 0x00000000000c7947 */ /* 0x000fec0003800000 */
.L_x_73:
[----:B------:R-:W0:Y:S01]  /*3840*/  MUFU.RSQ R0, -QNAN ;  /* 0xffc0000000007908 */ /* 0x000e220000001400 */
[----:B------:R-:W-:Y:S05]  /*3850*/  BRA `(.L_x_80) ;  /* 0x0000000000047947 */ /* 0x000fea0003800000 */
.L_x_72:
[----:B------:R-:W-:-:S07]  /*3860*/  FADD.FTZ R0, R0, R3 ;  /* 0x0000000300007221 */ /* 0x000fce0000010000 */
.L_x_80:
[----:B------:R-:W-:Y:S05]  /*3870*/  BSYNC.RECONVERGENT B0 ;  /* 0x0000000000007941 */ /* 0x000fea0003800200 */
.L_x_70:
[----:B------:R-:W-:Y:S01]  /*3880*/  HFMA2 R9, -RZ, RZ, 0, 0 ;  /* 0x00000000ff097431 */ /* 0x000fe200000001ff */
[----:B------:R-:W-:Y:S02]  /*3890*/  MOV R8, R2 ;  /* 0x0000000200087202 */ /* 0x000fe40000000f00 */
[----:B0-----:R-:W-:Y:S02]  /*38a0*/  MOV R7, R0 ;  /* 0x0000000000077202 */ /* 0x001fe40000000f00 */
[----:B------:R-:W-:Y:S05]  /*38b0*/  RET.REL.NODEC R8 `(_Z13softMaxDevicePfS_ii) ;  /* 0xffffffc408d07950 */ /* 0x000fea0003c3ffff */
.L_x_81:
        /* <DEDUP_REMOVED lines=12> */
.L_x_85:


//--------------------- .text._Z10checkIndexv     --------------------------
	.section	.text._Z10checkIndexv,"ax",@progbits
	.align	128
        .global         _Z10checkIndexv
        .type           _Z10checkIndexv,@function
        .size           _Z10checkIndexv,(.L_x_88 - _Z10checkIndexv)
        .other          _Z10checkIndexv,@"STO_CUDA_ENTRY STV_DEFAULT"
_Z10checkIndexv:
.text._Z10checkIndexv:
[----:B------:R-:W0:Y:S01]  /*0000*/  LDC R1, c[0x0][0x37c] ;  /* 0x0000df00ff017b82 */ /* 0x000e220000000800 */
[----:B------:R-:W1:Y:S01]  /*0010*/  S2R R8, SR_TID.X ;  /* 0x0000000000087919 */ /* 0x000e620000002100 */
[----:B------:R-:W2:Y:S06]  /*0020*/  LDCU UR5, c[0x0][0x2fc] ;  /* 0x00005f80ff0577ac */ /* 0x000eac0008000800 */
[----:B------:R-:W3:Y:S01]  /*0030*/  LDC R14, c[0x0][0x360] ;  /* 0x0000d800ff0e7b82 */ /* 0x000ee20000000800 */
[----:B0-----:R-:W-:Y:S01]  /*0040*/  VIADD R1, R1, 0xffffffd0 ;  /* 0xffffffd001017836 */ /* 0x001fe20000000000 */
[----:B------:R-:W1:Y:S01]  /*0050*/  S2R R9, SR_TID.Y ;  /* 0x0000000000097919 */ /* 0x000e620000002200 */
[----:B------:R-:W-:Y:S01]  /*0060*/  MOV R0, 0x8 ;  /* 0x0000000800007802 */ /* 0x000fe20000000f00 */
[----:B------:R-:W0:Y:S01]  /*0070*/  LDCU UR4, c[0x0][0x2f8] ;  /* 0x00005f00ff0477ac */ /* 0x000e220008000800 */
[----:B------:R-:W1:Y:S03]  /*0080*/  S2R R10, SR_TID.Z ;  /* 0x00000000000a7919 */ /* 0x000e660000002300 */
[----:B------:R-:W3:Y:S01]  /*0090*/  LDC R15, c[0x0][0x364] ;  /* 0x0000d900ff0f7b82 */ /* 0x000ee20000000800 */
[----:B------:R-:W4:Y:S01]  /*00a0*/  LDCU.64 UR6, c[0x4][URZ] ;  /* 0x01000000ff0677ac */ /* 0x000f220008000a00 */
[----:B------:R-:W1:Y:S01]  /*00b0*/  S2R R11, SR_CTAID.X ;  /* 0x00000000000b7919 */ /* 0x000e620000002500 */
[----:B------:R-:W3:Y:S05]  /*00c0*/  S2R R12, SR_CTAID.Y ;  /* 0x00000000000c7919 */ /* 0x000eea0000002600 */
[----:B------:R-:W5:Y:S01]  /*00d0*/  LDC R16, c[0x0][0x368] ;  /* 0x0000da00ff107b82 */ /* 0x000f620000000800 */
[----:B------:R-:W3:Y:S01]  /*00e0*/  S2R R13, SR_CTAID.Z ;  /* 0x00000000000d7919 */ /* 0x000ee20000002700 */
[----:B0-----:R-:W-:-:S06]  /*00f0*/  IADD3 R6, P0, PT, R1, UR4, RZ ;  /* 0x0000000401067c10 */ /* 0x001fcc000ff1e0ff */
[----:B------:R-:W5:Y:S01]  /*0100*/  LDC R17, c[0x0][0x370] ;  /* 0x0000dc00ff117b82 */ /* 0x000f620000000800 */
[----:B----4-:R-:W-:Y:S01]  /*0110*/  IMAD.U32 R4, RZ, RZ, UR6 ;  /* 0x00000006ff047e24 */ /* 0x010fe2000f8e00ff */
[----:B------:R-:W-:Y:S01]  /*0120*/  MOV R5, UR7 ;  /* 0x0000000700057c02 */ /* 0x000fe20008000f00 */
[----:B--2---:R-:W-:-:S05]  /*0130*/  IMAD.X R7, RZ, RZ, UR5, P0 ;  /* 0x00000005ff077e24 */ /* 0x004fca00080e06ff */
[----:B------:R-:W5:Y:S08]  /*0140*/  LDC R18, c[0x0][0x374] ;  /* 0x0000dd00ff127b82 */ /* 0x000f700000000800 */
[----:B------:R-:W5:Y:S01]  /*0150*/  LDC R19, c[0x0][0x378] ;  /* 0x0000de00ff137b82 */ /* 0x000f620000000800 */
[----:B-1----:R0:W-:Y:S07]  /*0160*/  STL.128 [R1], R8 ;  /* 0x0000000801007387 */ /* 0x0021ee0000100c00 */
[----:B------:R0:W1:Y:S01]  /*0170*/  LDC.64 R2, c[0x4][R0] ;  /* 0x0100000000027b82 */ /* 0x0000620000000a00 */
[----:B---3--:R0:W-:Y:S04]  /*0180*/  STL.128 [R1+0x10], R12 ;  /* 0x0000100c01007387 */ /* 0x0081e80000100c00 */
[----:B-----5:R0:W-:Y:S02]  /*0190*/  STL.128 [R1+0x20], R16 ;  /* 0x0000201001007387 */ /* 0x0201e40000100c00 */
[----:B------:R-:W-:-:S07]  /*01a0*/  LEPC R20, `(.L_x_82) ;  /* 0x000000001014794e */ /* 0x000fce0000000000 */
[----:B01----:R-:W-:Y:S05]  /*01b0*/  CALL.ABS.NOINC R2 ;  /* 0x0000000002007343 */ /* 0x003fea0003c00000 */
.L_x_82:
[----:B------:R-:W-:Y:S05]  /*01c0*/  EXIT ;  /* 0x000000000000794d */ /* 0x000fea0003800000 */
.L_x_83:
        /* <DEDUP_REMOVED lines=11> */
.L_x_88:


//--------------------- .nv.global.init           --------------------------
	.section	.nv.global.init,"aw",@progbits
.nv.global.init:
	.type		$str,@object
	.size		$str,(.L_0 - $str)
$str:
        /*0000*/ 	.byte	0x74, 0x68, 0x72, 0x65, 0x61, 0x64, 0x49, 0x64, 0x78, 0x3a, 0x20, 0x28, 0x25, 0x64, 0x20, 0x25
        /*0010*/ 	.byte	0x64, 0x20, 0x25, 0x64, 0x29, 0x20, 0x62, 0x6c, 0x6f, 0x63, 0x6b, 0x49, 0x64, 0x78, 0x3a, 0x20
        /*0020*/ 	.byte	0x28, 0x25, 0x64, 0x20, 0x25, 0x64, 0x20, 0x25, 0x64, 0x29, 0x20, 0x20, 0x62, 0x6c, 0x6f, 0x63
        /*0030*/ 	.byte	0x6b, 0x44, 0x69, 0x6d, 0x3a, 0x20, 0x28, 0x25, 0x64, 0x20, 0x25, 0x64, 0x20, 0x25, 0x64, 0x29
        /*0040*/ 	.byte	0x20, 0x67, 0x72, 0x69, 0x64, 0x44, 0x69, 0x6d, 0x3a, 0x20, 0x28, 0x25, 0x64, 0x20, 0x25, 0x64
        /*0050*/ 	.byte	0x20, 0x25, 0x64, 0x29, 0x0a, 0x00
.L_0:


//--------------------- .nv.shared._Z22softMaxDeviceSharedMemPfS_ii --------------------------
	.section	.nv.shared._Z22softMaxDeviceSharedMemPfS_ii,"aw",@nobits
	.sectionflags	@""
	.align	16
	.zero		1024


//--------------------- .nv.shared.reserved.0     --------------------------
	.section	.nv.shared.reserved.0,"aw",@nobits
	.weak		__nv_reservedSMEM_offset_0_alias
	.size		__nv_reservedSMEM_offset_0_alias, 0, 64
	.other		__nv_reservedSMEM_offset_0_alias,@"STO_CUDA_RESERVED_SHARED STV_DEFAULT"
__nv_reservedSMEM_offset_0_alias:
	.zero		0
	.zero		64


//--------------------- .nv.shared._Z13softMaxDevicePfS_ii --------------------------
	.section	.nv.shared._Z13softMaxDevicePfS_ii,"aw",@nobits
	.sectionflags	@""
	.align	16
	.zero		1024


//--------------------- .nv.shared._Z10checkIndexv --------------------------
	.section	.nv.shared._Z10checkIndexv,"aw",@nobits
	.sectionflags	@""
	.align	16
	.zero		1024


//--------------------- .nv.constant0._Z22softMaxDeviceSharedMemPfS_ii --------------------------
	.section	.nv.constant0._Z22softMaxDeviceSharedMemPfS_ii,"a",@progbits
	.sectionflags	@""
	.align	4
.nv.constant0._Z22softMaxDeviceSharedMemPfS_ii:
	.zero		920


//--------------------- .nv.constant0._Z13softMaxDevicePfS_ii --------------------------
	.section	.nv.constant0._Z13softMaxDevicePfS_ii,"a",@progbits
	.sectionflags	@""
	.align	4
.nv.constant0._Z13softMaxDevicePfS_ii:
	.zero		920


//--------------------- .nv.constant0._Z10checkIndexv --------------------------
	.section	.nv.constant0._Z10checkIndexv,"a",@progbits
	.sectionflags	@""
	.align	4
.nv.constant0._Z10checkIndexv:
	.zero		896


//--------------------- SYMBOLS --------------------------

	.type		.nv.reservedSmem.offset0,@object
	.size		.nv.reservedSmem.offset0,0x4
	.type		.nv.reservedSmem.cap,@object
	.size		.nv.reservedSmem.cap,0x4
	.type		vprintf,@function
